//
// Generated by NVIDIA NVVM Compiler
//
// Compiler Build ID: CL-36424714
// Cuda compilation tools, release 13.0, V13.0.88
// Based on NVVM 20.0.0
//

.version 9.0
.target sm_100
.address_size 64

	// .globl	_Z15insert_parallelPcS_iii

.visible .entry _Z15insert_parallelPcS_iii(
	.param .u64 .ptr .align 1 _Z15insert_parallelPcS_iii_param_0,
	.param .u64 .ptr .align 1 _Z15insert_parallelPcS_iii_param_1,
	.param .u32 _Z15insert_parallelPcS_iii_param_2,
	.param .u32 _Z15insert_parallelPcS_iii_param_3,
	.param .u32 _Z15insert_parallelPcS_iii_param_4
)
{
	.local .align 16 .b8 	__local_depot0[400];
	.reg .b64 	%SP;
	.reg .b64 	%SPL;
	.reg .pred 	%p<20>;
	.reg .b16 	%rs<10>;
	.reg .b32 	%r<298>;
	.reg .b64 	%rd<76>;

	mov.u64 	%SPL, __local_depot0;
	ld.param.u64 	%rd25, [_Z15insert_parallelPcS_iii_param_0];
	ld.param.u64 	%rd26, [_Z15insert_parallelPcS_iii_param_1];
	ld.param.u32 	%r52, [_Z15insert_parallelPcS_iii_param_2];
	ld.param.u32 	%r284, [_Z15insert_parallelPcS_iii_param_3];
	ld.param.u32 	%r283, [_Z15insert_parallelPcS_iii_param_4];
	add.u64 	%rd1, %SPL, 0;
	mov.u32 	%r53, %ctaid.x;
	mov.u32 	%r54, %ntid.x;
	mov.u32 	%r55, %tid.x;
	mad.lo.s32 	%r1, %r53, %r54, %r55;
	setp.ge.u32 	%p1, %r1, %r52;
	@%p1 bra 	$L__BB0_34;
	cvta.to.global.u64 	%rd2, %rd25;
	shl.b32 	%r57, %r1, 3;
	cvt.u64.u32 	%rd3, %r57;
	add.s64 	%rd4, %rd2, %rd3;
	mov.b32 	%r276, 0;
$L__BB0_2:
	mov.u32 	%r2, %r276;
	cvt.u64.u32 	%rd28, %r2;
	add.s64 	%rd29, %rd4, %rd28;
	ld.global.u8 	%rs4, [%rd29];
	setp.ne.s16 	%p2, %rs4, 0;
	add.s32 	%r276, %r2, 1;
	@%p2 bra 	$L__BB0_2;
	setp.eq.s32 	%p3, %r2, 0;
	@%p3 bra 	$L__BB0_10;
	setp.lt.u32 	%p4, %r2, 4;
	mov.b32 	%r279, 0;
	mov.u32 	%r280, %r279;
	@%p4 bra 	$L__BB0_7;
	and.b32  	%r280, %r2, 2147483644;
	and.b32  	%r60, %r2, -4;
	neg.s32 	%r277, %r60;
	add.s64 	%rd30, %rd3, %rd2;
	add.s64 	%rd69, %rd30, 1;
	mov.b32 	%r279, 0;
$L__BB0_6:
	ld.global.s8 	%r61, [%rd69+-1];
	shr.u32 	%r62, %r61, 31;
	mul.wide.s32 	%rd31, %r279, 4;
	add.s64 	%rd32, %rd1, %rd31;
	shr.u32 	%r63, %r61, 6;
	and.b32  	%r64, %r63, 1;
	shr.u32 	%r65, %r61, 5;
	and.b32  	%r66, %r65, 1;
	shr.u32 	%r67, %r61, 4;
	and.b32  	%r68, %r67, 1;
	st.local.v4.u32 	[%rd32], {%r62, %r64, %r66, %r68};
	shr.u32 	%r69, %r61, 3;
	and.b32  	%r70, %r69, 1;
	shr.u32 	%r71, %r61, 2;
	and.b32  	%r72, %r71, 1;
	shr.u32 	%r73, %r61, 1;
	and.b32  	%r74, %r73, 1;
	and.b32  	%r75, %r61, 1;
	st.local.v4.u32 	[%rd32+16], {%r70, %r72, %r74, %r75};
	ld.global.s8 	%r76, [%rd69];
	shr.u32 	%r77, %r76, 31;
	shr.u32 	%r78, %r76, 6;
	and.b32  	%r79, %r78, 1;
	shr.u32 	%r80, %r76, 5;
	and.b32  	%r81, %r80, 1;
	shr.u32 	%r82, %r76, 4;
	and.b32  	%r83, %r82, 1;
	st.local.v4.u32 	[%rd32+32], {%r77, %r79, %r81, %r83};
	shr.u32 	%r84, %r76, 3;
	and.b32  	%r85, %r84, 1;
	shr.u32 	%r86, %r76, 2;
	and.b32  	%r87, %r86, 1;
	shr.u32 	%r88, %r76, 1;
	and.b32  	%r89, %r88, 1;
	and.b32  	%r90, %r76, 1;
	st.local.v4.u32 	[%rd32+48], {%r85, %r87, %r89, %r90};
	ld.global.s8 	%r91, [%rd69+1];
	shr.u32 	%r92, %r91, 31;
	shr.u32 	%r93, %r91, 6;
	and.b32  	%r94, %r93, 1;
	shr.u32 	%r95, %r91, 5;
	and.b32  	%r96, %r95, 1;
	shr.u32 	%r97, %r91, 4;
	and.b32  	%r98, %r97, 1;
	st.local.v4.u32 	[%rd32+64], {%r92, %r94, %r96, %r98};
	shr.u32 	%r99, %r91, 3;
	and.b32  	%r100, %r99, 1;
	shr.u32 	%r101, %r91, 2;
	and.b32  	%r102, %r101, 1;
	shr.u32 	%r103, %r91, 1;
	and.b32  	%r104, %r103, 1;
	and.b32  	%r105, %r91, 1;
	st.local.v4.u32 	[%rd32+80], {%r100, %r102, %r104, %r105};
	ld.global.s8 	%r106, [%rd69+2];
	shr.u32 	%r107, %r106, 31;
	shr.u32 	%r108, %r106, 6;
	and.b32  	%r109, %r108, 1;
	shr.u32 	%r110, %r106, 5;
	and.b32  	%r111, %r110, 1;
	shr.u32 	%r112, %r106, 4;
	and.b32  	%r113, %r112, 1;
	st.local.v4.u32 	[%rd32+96], {%r107, %r109, %r111, %r113};
	shr.u32 	%r114, %r106, 3;
	and.b32  	%r115, %r114, 1;
	shr.u32 	%r116, %r106, 2;
	and.b32  	%r117, %r116, 1;
	shr.u32 	%r118, %r106, 1;
	and.b32  	%r119, %r118, 1;
	and.b32  	%r120, %r106, 1;
	add.s32 	%r279, %r279, 32;
	st.local.v4.u32 	[%rd32+112], {%r115, %r117, %r119, %r120};
	add.s32 	%r277, %r277, 4;
	add.s64 	%rd69, %rd69, 4;
	setp.ne.s32 	%p5, %r277, 0;
	@%p5 bra 	$L__BB0_6;
$L__BB0_7:
	and.b32  	%r121, %r2, 3;
	setp.eq.s32 	%p6, %r121, 0;
	@%p6 bra 	$L__BB0_10;
	neg.s32 	%r281, %r121;
	cvt.u64.u32 	%rd33, %r280;
	add.s64 	%rd34, %rd33, %rd3;
	add.s64 	%rd70, %rd2, %rd34;
	add.s64 	%rd9, %rd1, 16;
$L__BB0_9:
	.pragma "nounroll";
	mul.wide.s32 	%rd35, %r279, 4;
	add.s64 	%rd36, %rd9, %rd35;
	ld.global.s8 	%r123, [%rd70];
	shr.u32 	%r124, %r123, 31;
	st.local.u32 	[%rd36+-16], %r124;
	shr.u32 	%r125, %r123, 6;
	and.b32  	%r126, %r125, 1;
	st.local.u32 	[%rd36+-12], %r126;
	shr.u32 	%r127, %r123, 5;
	and.b32  	%r128, %r127, 1;
	st.local.u32 	[%rd36+-8], %r128;
	shr.u32 	%r129, %r123, 4;
	and.b32  	%r130, %r129, 1;
	st.local.u32 	[%rd36+-4], %r130;
	shr.u32 	%r131, %r123, 3;
	and.b32  	%r132, %r131, 1;
	st.local.u32 	[%rd36], %r132;
	shr.u32 	%r133, %r123, 2;
	and.b32  	%r134, %r133, 1;
	st.local.u32 	[%rd36+4], %r134;
	shr.u32 	%r135, %r123, 1;
	and.b32  	%r136, %r135, 1;
	st.local.u32 	[%rd36+8], %r136;
	and.b32  	%r137, %r123, 1;
	add.s32 	%r279, %r279, 8;
	st.local.u32 	[%rd36+12], %r137;
	add.s32 	%r281, %r281, 1;
	setp.ne.s32 	%p7, %r281, 0;
	add.s64 	%rd70, %rd70, 1;
	@%p7 bra 	$L__BB0_9;
$L__BB0_10:
	ld.local.u32 	%r285, [%rd1];
	mov.b32 	%r286, 1;
$L__BB0_11:
	mov.b32 	%r287, 0;
$L__BB0_12:
	mov.u32 	%r22, %r287;
	cvt.u64.u32 	%rd37, %r22;
	add.s64 	%rd38, %rd4, %rd37;
	ld.global.u8 	%rs5, [%rd38];
	setp.ne.s16 	%p8, %rs5, 0;
	add.s32 	%r287, %r22, 1;
	@%p8 bra 	$L__BB0_12;
	shl.b32 	%r140, %r22, 3;
	setp.ge.u32 	%p9, %r286, %r140;
	@%p9 bra 	$L__BB0_15;
	add.s32 	%r241, %r283, %r285;
	sub.s32 	%r242, %r284, %r241;
	shr.s32 	%r243, %r285, 13;
	xor.b32  	%r244, %r242, %r243;
	add.s32 	%r245, %r285, %r244;
	sub.s32 	%r246, %r283, %r245;
	shl.b32 	%r247, %r244, 8;
	xor.b32  	%r248, %r246, %r247;
	add.s32 	%r249, %r244, %r248;
	sub.s32 	%r250, %r285, %r249;
	shr.s32 	%r251, %r248, 13;
	xor.b32  	%r252, %r250, %r251;
	add.s32 	%r253, %r248, %r252;
	sub.s32 	%r254, %r244, %r253;
	shr.s32 	%r255, %r252, 12;
	xor.b32  	%r256, %r254, %r255;
	add.s32 	%r257, %r252, %r256;
	sub.s32 	%r258, %r248, %r257;
	shl.b32 	%r259, %r256, 16;
	xor.b32  	%r260, %r258, %r259;
	add.s32 	%r261, %r256, %r260;
	sub.s32 	%r262, %r252, %r261;
	shr.s32 	%r263, %r260, 5;
	xor.b32  	%r264, %r262, %r263;
	add.s32 	%r265, %r260, %r264;
	sub.s32 	%r266, %r256, %r265;
	shr.s32 	%r267, %r264, 3;
	xor.b32  	%r284, %r266, %r267;
	add.s32 	%r268, %r264, %r284;
	sub.s32 	%r269, %r260, %r268;
	shl.b32 	%r270, %r284, 10;
	xor.b32  	%r283, %r269, %r270;
	add.s32 	%r271, %r284, %r283;
	sub.s32 	%r272, %r264, %r271;
	shr.s32 	%r273, %r283, 15;
	xor.b32  	%r274, %r272, %r273;
	mul.wide.u32 	%rd67, %r286, 4;
	add.s64 	%rd68, %rd1, %rd67;
	ld.local.u32 	%r275, [%rd68];
	xor.b32  	%r285, %r274, %r275;
	add.s32 	%r286, %r286, 1;
	bra.uni 	$L__BB0_11;
$L__BB0_15:
	abs.s32 	%r28, %r285;
	ld.global.u8 	%rs9, [%rd4];
	setp.eq.s16 	%p10, %rs9, 0;
	mov.b64 	%rd73, 5381;
	@%p10 bra 	$L__BB0_19;
	mov.b64 	%rd71, 5381;
	mov.u64 	%rd72, %rd4;
$L__BB0_17:
	add.s64 	%rd14, %rd72, 1;
	shl.b64 	%rd41, %rd71, 5;
	add.s64 	%rd42, %rd41, %rd71;
	cvt.u64.u16 	%rd43, %rs9;
	cvt.s64.s8 	%rd44, %rd43;
	add.s64 	%rd71, %rd42, %rd44;
	ld.global.u8 	%rs9, [%rd72+1];
	setp.ne.s16 	%p11, %rs9, 0;
	mov.u64 	%rd72, %rd14;
	@%p11 bra 	$L__BB0_17;
	mul.hi.u64 	%rd45, %rd71, -6067343680855748867;
	shr.u64 	%rd46, %rd45, 26;
	mul.lo.s64 	%rd47, %rd46, 100000000;
	sub.s64 	%rd73, %rd71, %rd47;
$L__BB0_19:
	mov.b32 	%r288, 0;
$L__BB0_20:
	mov.u32 	%r29, %r288;
	cvt.u64.u32 	%rd48, %r29;
	add.s64 	%rd49, %rd4, %rd48;
	ld.global.u8 	%rs6, [%rd49];
	setp.ne.s16 	%p12, %rs6, 0;
	add.s32 	%r288, %r29, 1;
	@%p12 bra 	$L__BB0_20;
	setp.eq.s32 	%p13, %r29, 0;
	@%p13 bra 	$L__BB0_28;
	setp.lt.u32 	%p14, %r29, 4;
	mov.b32 	%r291, 0;
	mov.u32 	%r292, %r291;
	@%p14 bra 	$L__BB0_25;
	and.b32  	%r292, %r29, 2147483644;
	and.b32  	%r144, %r29, -4;
	neg.s32 	%r289, %r144;
	add.s64 	%rd50, %rd3, %rd2;
	add.s64 	%rd74, %rd50, 1;
	mov.b32 	%r291, 0;
$L__BB0_24:
	ld.global.s8 	%r145, [%rd74+-1];
	shr.u32 	%r146, %r145, 31;
	mul.wide.s32 	%rd51, %r291, 4;
	add.s64 	%rd52, %rd1, %rd51;
	shr.u32 	%r147, %r145, 6;
	and.b32  	%r148, %r147, 1;
	shr.u32 	%r149, %r145, 5;
	and.b32  	%r150, %r149, 1;
	shr.u32 	%r151, %r145, 4;
	and.b32  	%r152, %r151, 1;
	st.local.v4.u32 	[%rd52], {%r146, %r148, %r150, %r152};
	shr.u32 	%r153, %r145, 3;
	and.b32  	%r154, %r153, 1;
	shr.u32 	%r155, %r145, 2;
	and.b32  	%r156, %r155, 1;
	shr.u32 	%r157, %r145, 1;
	and.b32  	%r158, %r157, 1;
	and.b32  	%r159, %r145, 1;
	st.local.v4.u32 	[%rd52+16], {%r154, %r156, %r158, %r159};
	ld.global.s8 	%r160, [%rd74];
	shr.u32 	%r161, %r160, 31;
	shr.u32 	%r162, %r160, 6;
	and.b32  	%r163, %r162, 1;
	shr.u32 	%r164, %r160, 5;
	and.b32  	%r165, %r164, 1;
	shr.u32 	%r166, %r160, 4;
	and.b32  	%r167, %r166, 1;
	st.local.v4.u32 	[%rd52+32], {%r161, %r163, %r165, %r167};
	shr.u32 	%r168, %r160, 3;
	and.b32  	%r169, %r168, 1;
	shr.u32 	%r170, %r160, 2;
	and.b32  	%r171, %r170, 1;
	shr.u32 	%r172, %r160, 1;
	and.b32  	%r173, %r172, 1;
	and.b32  	%r174, %r160, 1;
	st.local.v4.u32 	[%rd52+48], {%r169, %r171, %r173, %r174};
	ld.global.s8 	%r175, [%rd74+1];
	shr.u32 	%r176, %r175, 31;
	shr.u32 	%r177, %r175, 6;
	and.b32  	%r178, %r177, 1;
	shr.u32 	%r179, %r175, 5;
	and.b32  	%r180, %r179, 1;
	shr.u32 	%r181, %r175, 4;
	and.b32  	%r182, %r181, 1;
	st.local.v4.u32 	[%rd52+64], {%r176, %r178, %r180, %r182};
	shr.u32 	%r183, %r175, 3;
	and.b32  	%r184, %r183, 1;
	shr.u32 	%r185, %r175, 2;
	and.b32  	%r186, %r185, 1;
	shr.u32 	%r187, %r175, 1;
	and.b32  	%r188, %r187, 1;
	and.b32  	%r189, %r175, 1;
	st.local.v4.u32 	[%rd52+80], {%r184, %r186, %r188, %r189};
	ld.global.s8 	%r190, [%rd74+2];
	shr.u32 	%r191, %r190, 31;
	shr.u32 	%r192, %r190, 6;
	and.b32  	%r193, %r192, 1;
	shr.u32 	%r194, %r190, 5;
	and.b32  	%r195, %r194, 1;
	shr.u32 	%r196, %r190, 4;
	and.b32  	%r197, %r196, 1;
	st.local.v4.u32 	[%rd52+96], {%r191, %r193, %r195, %r197};
	shr.u32 	%r198, %r190, 3;
	and.b32  	%r199, %r198, 1;
	shr.u32 	%r200, %r190, 2;
	and.b32  	%r201, %r200, 1;
	shr.u32 	%r202, %r190, 1;
	and.b32  	%r203, %r202, 1;
	and.b32  	%r204, %r190, 1;
	add.s32 	%r291, %r291, 32;
	st.local.v4.u32 	[%rd52+112], {%r199, %r201, %r203, %r204};
	add.s32 	%r289, %r289, 4;
	add.s64 	%rd74, %rd74, 4;
	setp.ne.s32 	%p15, %r289, 0;
	@%p15 bra 	$L__BB0_24;
$L__BB0_25:
	and.b32  	%r205, %r29, 3;
	setp.eq.s32 	%p16, %r205, 0;
	@%p16 bra 	$L__BB0_28;
	neg.s32 	%r293, %r205;
	cvt.u64.u32 	%rd53, %r292;
	add.s64 	%rd54, %rd53, %rd3;
	add.s64 	%rd75, %rd2, %rd54;
	add.s64 	%rd22, %rd1, 16;
$L__BB0_27:
	.pragma "nounroll";
	mul.wide.s32 	%rd55, %r291, 4;
	add.s64 	%rd56, %rd22, %rd55;
	ld.global.s8 	%r207, [%rd75];
	shr.u32 	%r208, %r207, 31;
	st.local.u32 	[%rd56+-16], %r208;
	shr.u32 	%r209, %r207, 6;
	and.b32  	%r210, %r209, 1;
	st.local.u32 	[%rd56+-12], %r210;
	shr.u32 	%r211, %r207, 5;
	and.b32  	%r212, %r211, 1;
	st.local.u32 	[%rd56+-8], %r212;
	shr.u32 	%r213, %r207, 4;
	and.b32  	%r214, %r213, 1;
	st.local.u32 	[%rd56+-4], %r214;
	shr.u32 	%r215, %r207, 3;
	and.b32  	%r216, %r215, 1;
	st.local.u32 	[%rd56], %r216;
	shr.u32 	%r217, %r207, 2;
	and.b32  	%r218, %r217, 1;
	st.local.u32 	[%rd56+4], %r218;
	shr.u32 	%r219, %r207, 1;
	and.b32  	%r220, %r219, 1;
	st.local.u32 	[%rd56+8], %r220;
	and.b32  	%r221, %r207, 1;
	add.s32 	%r291, %r291, 8;
	st.local.u32 	[%rd56+12], %r221;
	add.s32 	%r293, %r293, 1;
	setp.ne.s32 	%p17, %r293, 0;
	add.s64 	%rd75, %rd75, 1;
	@%p17 bra 	$L__BB0_27;
$L__BB0_28:
	mov.b32 	%r296, 0;
	mov.b32 	%r295, -2128831035;
$L__BB0_29:
	mov.b32 	%r297, 0;
$L__BB0_30:
	mov.u32 	%r46, %r297;
	cvt.u64.u32 	%rd57, %r46;
	add.s64 	%rd58, %rd4, %rd57;
	ld.global.u8 	%rs7, [%rd58];
	setp.ne.s16 	%p18, %rs7, 0;
	add.s32 	%r297, %r46, 1;
	@%p18 bra 	$L__BB0_30;
	shl.b32 	%r225, %r46, 3;
	setp.ge.u32 	%p19, %r296, %r225;
	@%p19 bra 	$L__BB0_33;
	mul.lo.s32 	%r239, %r295, 16777619;
	mul.wide.u32 	%rd65, %r296, 4;
	add.s64 	%rd66, %rd1, %rd65;
	ld.local.u32 	%r240, [%rd66];
	xor.b32  	%r295, %r240, %r239;
	add.s32 	%r296, %r296, 1;
	bra.uni 	$L__BB0_29;
$L__BB0_33:
	cvta.to.global.u64 	%rd59, %rd26;
	abs.s32 	%r226, %r295;
	mul.hi.s32 	%r227, %r226, 1441151881;
	shr.u32 	%r228, %r227, 31;
	shr.s32 	%r229, %r227, 25;
	add.s32 	%r230, %r229, %r228;
	mul.lo.s32 	%r231, %r230, 100000000;
	sub.s32 	%r232, %r226, %r231;
	mul.hi.s32 	%r233, %r28, 1441151881;
	shr.u32 	%r234, %r233, 31;
	shr.s32 	%r235, %r233, 25;
	add.s32 	%r236, %r235, %r234;
	mul.lo.s32 	%r237, %r236, 100000000;
	sub.s32 	%r238, %r28, %r237;
	cvt.s64.s32 	%rd60, %r238;
	add.s64 	%rd61, %rd59, %rd60;
	mov.b16 	%rs8, 1;
	st.global.u8 	[%rd61], %rs8;
	add.s64 	%rd62, %rd59, %rd73;
	st.global.u8 	[%rd62], %rs8;
	cvt.s64.s32 	%rd63, %r232;
	add.s64 	%rd64, %rd59, %rd63;
	st.global.u8 	[%rd64], %rs8;
$L__BB0_34:
	ret;

}
	// .globl	_Z15lookup_parallelPcS_iiiS_
.visible .entry _Z15lookup_parallelPcS_iiiS_(
	.param .u64 .ptr .align 1 _Z15lookup_parallelPcS_iiiS__param_0,
	.param .u64 .ptr .align 1 _Z15lookup_parallelPcS_iiiS__param_1,
	.param .u32 _Z15lookup_parallelPcS_iiiS__param_2,
	.param .u32 _Z15lookup_parallelPcS_iiiS__param_3,
	.param .u32 _Z15lookup_parallelPcS_iiiS__param_4,
	.param .u64 .ptr .align 1 _Z15lookup_parallelPcS_iiiS__param_5
)
{
	.local .align 16 .b8 	__local_depot1[400];
	.reg .b64 	%SP;
	.reg .b64 	%SPL;
	.reg .pred 	%p<23>;
	.reg .b16 	%rs<14>;
	.reg .b32 	%r<298>;
	.reg .b64 	%rd<82>;

	mov.u64 	%SPL, __local_depot1;
	ld.param.u64 	%rd27, [_Z15lookup_parallelPcS_iiiS__param_0];
	ld.param.u64 	%rd28, [_Z15lookup_parallelPcS_iiiS__param_1];
	ld.param.u32 	%r53, [_Z15lookup_parallelPcS_iiiS__param_2];
	ld.param.u32 	%r284, [_Z15lookup_parallelPcS_iiiS__param_3];
	ld.param.u32 	%r283, [_Z15lookup_parallelPcS_iiiS__param_4];
	ld.param.u64 	%rd29, [_Z15lookup_parallelPcS_iiiS__param_5];
	cvta.to.global.u64 	%rd1, %rd29;
	cvta.to.global.u64 	%rd2, %rd28;
	add.u64 	%rd3, %SPL, 0;
	mov.u32 	%r54, %ctaid.x;
	mov.u32 	%r55, %ntid.x;
	mov.u32 	%r56, %tid.x;
	mad.lo.s32 	%r1, %r54, %r55, %r56;
	setp.ge.u32 	%p1, %r1, %r53;
	@%p1 bra 	$L__BB1_38;
	cvta.to.global.u64 	%rd4, %rd27;
	shl.b32 	%r58, %r1, 3;
	cvt.u64.u32 	%rd5, %r58;
	add.s64 	%rd6, %rd4, %rd5;
	mov.b32 	%r276, 0;
$L__BB1_2:
	mov.u32 	%r2, %r276;
	cvt.u64.u32 	%rd31, %r2;
	add.s64 	%rd32, %rd6, %rd31;
	ld.global.u8 	%rs4, [%rd32];
	setp.ne.s16 	%p2, %rs4, 0;
	add.s32 	%r276, %r2, 1;
	@%p2 bra 	$L__BB1_2;
	setp.eq.s32 	%p3, %r2, 0;
	@%p3 bra 	$L__BB1_10;
	setp.lt.u32 	%p4, %r2, 4;
	mov.b32 	%r279, 0;
	mov.u32 	%r280, %r279;
	@%p4 bra 	$L__BB1_7;
	and.b32  	%r280, %r2, 2147483644;
	and.b32  	%r61, %r2, -4;
	neg.s32 	%r277, %r61;
	add.s64 	%rd33, %rd5, %rd4;
	add.s64 	%rd75, %rd33, 1;
	mov.b32 	%r279, 0;
$L__BB1_6:
	ld.global.s8 	%r62, [%rd75+-1];
	shr.u32 	%r63, %r62, 31;
	mul.wide.s32 	%rd34, %r279, 4;
	add.s64 	%rd35, %rd3, %rd34;
	shr.u32 	%r64, %r62, 6;
	and.b32  	%r65, %r64, 1;
	shr.u32 	%r66, %r62, 5;
	and.b32  	%r67, %r66, 1;
	shr.u32 	%r68, %r62, 4;
	and.b32  	%r69, %r68, 1;
	st.local.v4.u32 	[%rd35], {%r63, %r65, %r67, %r69};
	shr.u32 	%r70, %r62, 3;
	and.b32  	%r71, %r70, 1;
	shr.u32 	%r72, %r62, 2;
	and.b32  	%r73, %r72, 1;
	shr.u32 	%r74, %r62, 1;
	and.b32  	%r75, %r74, 1;
	and.b32  	%r76, %r62, 1;
	st.local.v4.u32 	[%rd35+16], {%r71, %r73, %r75, %r76};
	ld.global.s8 	%r77, [%rd75];
	shr.u32 	%r78, %r77, 31;
	shr.u32 	%r79, %r77, 6;
	and.b32  	%r80, %r79, 1;
	shr.u32 	%r81, %r77, 5;
	and.b32  	%r82, %r81, 1;
	shr.u32 	%r83, %r77, 4;
	and.b32  	%r84, %r83, 1;
	st.local.v4.u32 	[%rd35+32], {%r78, %r80, %r82, %r84};
	shr.u32 	%r85, %r77, 3;
	and.b32  	%r86, %r85, 1;
	shr.u32 	%r87, %r77, 2;
	and.b32  	%r88, %r87, 1;
	shr.u32 	%r89, %r77, 1;
	and.b32  	%r90, %r89, 1;
	and.b32  	%r91, %r77, 1;
	st.local.v4.u32 	[%rd35+48], {%r86, %r88, %r90, %r91};
	ld.global.s8 	%r92, [%rd75+1];
	shr.u32 	%r93, %r92, 31;
	shr.u32 	%r94, %r92, 6;
	and.b32  	%r95, %r94, 1;
	shr.u32 	%r96, %r92, 5;
	and.b32  	%r97, %r96, 1;
	shr.u32 	%r98, %r92, 4;
	and.b32  	%r99, %r98, 1;
	st.local.v4.u32 	[%rd35+64], {%r93, %r95, %r97, %r99};
	shr.u32 	%r100, %r92, 3;
	and.b32  	%r101, %r100, 1;
	shr.u32 	%r102, %r92, 2;
	and.b32  	%r103, %r102, 1;
	shr.u32 	%r104, %r92, 1;
	and.b32  	%r105, %r104, 1;
	and.b32  	%r106, %r92, 1;
	st.local.v4.u32 	[%rd35+80], {%r101, %r103, %r105, %r106};
	ld.global.s8 	%r107, [%rd75+2];
	shr.u32 	%r108, %r107, 31;
	shr.u32 	%r109, %r107, 6;
	and.b32  	%r110, %r109, 1;
	shr.u32 	%r111, %r107, 5;
	and.b32  	%r112, %r111, 1;
	shr.u32 	%r113, %r107, 4;
	and.b32  	%r114, %r113, 1;
	st.local.v4.u32 	[%rd35+96], {%r108, %r110, %r112, %r114};
	shr.u32 	%r115, %r107, 3;
	and.b32  	%r116, %r115, 1;
	shr.u32 	%r117, %r107, 2;
	and.b32  	%r118, %r117, 1;
	shr.u32 	%r119, %r107, 1;
	and.b32  	%r120, %r119, 1;
	and.b32  	%r121, %r107, 1;
	add.s32 	%r279, %r279, 32;
	st.local.v4.u32 	[%rd35+112], {%r116, %r118, %r120, %r121};
	add.s32 	%r277, %r277, 4;
	add.s64 	%rd75, %rd75, 4;
	setp.ne.s32 	%p5, %r277, 0;
	@%p5 bra 	$L__BB1_6;
$L__BB1_7:
	and.b32  	%r122, %r2, 3;
	setp.eq.s32 	%p6, %r122, 0;
	@%p6 bra 	$L__BB1_10;
	neg.s32 	%r281, %r122;
	cvt.u64.u32 	%rd36, %r280;
	add.s64 	%rd37, %rd36, %rd5;
	add.s64 	%rd76, %rd4, %rd37;
	add.s64 	%rd11, %rd3, 16;
$L__BB1_9:
	.pragma "nounroll";
	mul.wide.s32 	%rd38, %r279, 4;
	add.s64 	%rd39, %rd11, %rd38;
	ld.global.s8 	%r124, [%rd76];
	shr.u32 	%r125, %r124, 31;
	st.local.u32 	[%rd39+-16], %r125;
	shr.u32 	%r126, %r124, 6;
	and.b32  	%r127, %r126, 1;
	st.local.u32 	[%rd39+-12], %r127;
	shr.u32 	%r128, %r124, 5;
	and.b32  	%r129, %r128, 1;
	st.local.u32 	[%rd39+-8], %r129;
	shr.u32 	%r130, %r124, 4;
	and.b32  	%r131, %r130, 1;
	st.local.u32 	[%rd39+-4], %r131;
	shr.u32 	%r132, %r124, 3;
	and.b32  	%r133, %r132, 1;
	st.local.u32 	[%rd39], %r133;
	shr.u32 	%r134, %r124, 2;
	and.b32  	%r135, %r134, 1;
	st.local.u32 	[%rd39+4], %r135;
	shr.u32 	%r136, %r124, 1;
	and.b32  	%r137, %r136, 1;
	st.local.u32 	[%rd39+8], %r137;
	and.b32  	%r138, %r124, 1;
	add.s32 	%r279, %r279, 8;
	st.local.u32 	[%rd39+12], %r138;
	add.s32 	%r281, %r281, 1;
	setp.ne.s32 	%p7, %r281, 0;
	add.s64 	%rd76, %rd76, 1;
	@%p7 bra 	$L__BB1_9;
$L__BB1_10:
	ld.local.u32 	%r285, [%rd3];
	mov.b32 	%r286, 1;
$L__BB1_11:
	mov.b32 	%r287, 0;
$L__BB1_12:
	mov.u32 	%r22, %r287;
	cvt.u64.u32 	%rd40, %r22;
	add.s64 	%rd41, %rd6, %rd40;
	ld.global.u8 	%rs5, [%rd41];
	setp.ne.s16 	%p8, %rs5, 0;
	add.s32 	%r287, %r22, 1;
	@%p8 bra 	$L__BB1_12;
	shl.b32 	%r141, %r22, 3;
	setp.ge.u32 	%p9, %r286, %r141;
	@%p9 bra 	$L__BB1_15;
	add.s32 	%r241, %r283, %r285;
	sub.s32 	%r242, %r284, %r241;
	shr.s32 	%r243, %r285, 13;
	xor.b32  	%r244, %r242, %r243;
	add.s32 	%r245, %r285, %r244;
	sub.s32 	%r246, %r283, %r245;
	shl.b32 	%r247, %r244, 8;
	xor.b32  	%r248, %r246, %r247;
	add.s32 	%r249, %r244, %r248;
	sub.s32 	%r250, %r285, %r249;
	shr.s32 	%r251, %r248, 13;
	xor.b32  	%r252, %r250, %r251;
	add.s32 	%r253, %r248, %r252;
	sub.s32 	%r254, %r244, %r253;
	shr.s32 	%r255, %r252, 12;
	xor.b32  	%r256, %r254, %r255;
	add.s32 	%r257, %r252, %r256;
	sub.s32 	%r258, %r248, %r257;
	shl.b32 	%r259, %r256, 16;
	xor.b32  	%r260, %r258, %r259;
	add.s32 	%r261, %r256, %r260;
	sub.s32 	%r262, %r252, %r261;
	shr.s32 	%r263, %r260, 5;
	xor.b32  	%r264, %r262, %r263;
	add.s32 	%r265, %r260, %r264;
	sub.s32 	%r266, %r256, %r265;
	shr.s32 	%r267, %r264, 3;
	xor.b32  	%r284, %r266, %r267;
	add.s32 	%r268, %r264, %r284;
	sub.s32 	%r269, %r260, %r268;
	shl.b32 	%r270, %r284, 10;
	xor.b32  	%r283, %r269, %r270;
	add.s32 	%r271, %r284, %r283;
	sub.s32 	%r272, %r264, %r271;
	shr.s32 	%r273, %r283, 15;
	xor.b32  	%r274, %r272, %r273;
	mul.wide.u32 	%rd73, %r286, 4;
	add.s64 	%rd74, %rd3, %rd73;
	ld.local.u32 	%r275, [%rd74];
	xor.b32  	%r285, %r274, %r275;
	add.s32 	%r286, %r286, 1;
	bra.uni 	$L__BB1_11;
$L__BB1_15:
	abs.s32 	%r28, %r285;
	ld.global.u8 	%rs13, [%rd6];
	setp.eq.s16 	%p10, %rs13, 0;
	mov.b64 	%rd79, 5381;
	@%p10 bra 	$L__BB1_19;
	mov.b64 	%rd77, 5381;
	mov.u64 	%rd78, %rd6;
$L__BB1_17:
	add.s64 	%rd16, %rd78, 1;
	shl.b64 	%rd44, %rd77, 5;
	add.s64 	%rd45, %rd44, %rd77;
	cvt.u64.u16 	%rd46, %rs13;
	cvt.s64.s8 	%rd47, %rd46;
	add.s64 	%rd77, %rd45, %rd47;
	ld.global.u8 	%rs13, [%rd78+1];
	setp.ne.s16 	%p11, %rs13, 0;
	mov.u64 	%rd78, %rd16;
	@%p11 bra 	$L__BB1_17;
	mul.hi.u64 	%rd48, %rd77, -6067343680855748867;
	shr.u64 	%rd49, %rd48, 26;
	mul.lo.s64 	%rd50, %rd49, 100000000;
	sub.s64 	%rd79, %rd77, %rd50;
$L__BB1_19:
	mov.b32 	%r288, 0;
$L__BB1_20:
	mov.u32 	%r29, %r288;
	cvt.u64.u32 	%rd51, %r29;
	add.s64 	%rd52, %rd6, %rd51;
	ld.global.u8 	%rs6, [%rd52];
	setp.ne.s16 	%p12, %rs6, 0;
	add.s32 	%r288, %r29, 1;
	@%p12 bra 	$L__BB1_20;
	setp.eq.s32 	%p13, %r29, 0;
	@%p13 bra 	$L__BB1_28;
	setp.lt.u32 	%p14, %r29, 4;
	mov.b32 	%r291, 0;
	mov.u32 	%r292, %r291;
	@%p14 bra 	$L__BB1_25;
	and.b32  	%r292, %r29, 2147483644;
	and.b32  	%r145, %r29, -4;
	neg.s32 	%r289, %r145;
	add.s64 	%rd53, %rd5, %rd4;
	add.s64 	%rd80, %rd53, 1;
	mov.b32 	%r291, 0;
$L__BB1_24:
	ld.global.s8 	%r146, [%rd80+-1];
	shr.u32 	%r147, %r146, 31;
	mul.wide.s32 	%rd54, %r291, 4;
	add.s64 	%rd55, %rd3, %rd54;
	shr.u32 	%r148, %r146, 6;
	and.b32  	%r149, %r148, 1;
	shr.u32 	%r150, %r146, 5;
	and.b32  	%r151, %r150, 1;
	shr.u32 	%r152, %r146, 4;
	and.b32  	%r153, %r152, 1;
	st.local.v4.u32 	[%rd55], {%r147, %r149, %r151, %r153};
	shr.u32 	%r154, %r146, 3;
	and.b32  	%r155, %r154, 1;
	shr.u32 	%r156, %r146, 2;
	and.b32  	%r157, %r156, 1;
	shr.u32 	%r158, %r146, 1;
	and.b32  	%r159, %r158, 1;
	and.b32  	%r160, %r146, 1;
	st.local.v4.u32 	[%rd55+16], {%r155, %r157, %r159, %r160};
	ld.global.s8 	%r161, [%rd80];
	shr.u32 	%r162, %r161, 31;
	shr.u32 	%r163, %r161, 6;
	and.b32  	%r164, %r163, 1;
	shr.u32 	%r165, %r161, 5;
	and.b32  	%r166, %r165, 1;
	shr.u32 	%r167, %r161, 4;
	and.b32  	%r168, %r167, 1;
	st.local.v4.u32 	[%rd55+32], {%r162, %r164, %r166, %r168};
	shr.u32 	%r169, %r161, 3;
	and.b32  	%r170, %r169, 1;
	shr.u32 	%r171, %r161, 2;
	and.b32  	%r172, %r171, 1;
	shr.u32 	%r173, %r161, 1;
	and.b32  	%r174, %r173, 1;
	and.b32  	%r175, %r161, 1;
	st.local.v4.u32 	[%rd55+48], {%r170, %r172, %r174, %r175};
	ld.global.s8 	%r176, [%rd80+1];
	shr.u32 	%r177, %r176, 31;
	shr.u32 	%r178, %r176, 6;
	and.b32  	%r179, %r178, 1;
	shr.u32 	%r180, %r176, 5;
	and.b32  	%r181, %r180, 1;
	shr.u32 	%r182, %r176, 4;
	and.b32  	%r183, %r182, 1;
	st.local.v4.u32 	[%rd55+64], {%r177, %r179, %r181, %r183};
	shr.u32 	%r184, %r176, 3;
	and.b32  	%r185, %r184, 1;
	shr.u32 	%r186, %r176, 2;
	and.b32  	%r187, %r186, 1;
	shr.u32 	%r188, %r176, 1;
	and.b32  	%r189, %r188, 1;
	and.b32  	%r190, %r176, 1;
	st.local.v4.u32 	[%rd55+80], {%r185, %r187, %r189, %r190};
	ld.global.s8 	%r191, [%rd80+2];
	shr.u32 	%r192, %r191, 31;
	shr.u32 	%r193, %r191, 6;
	and.b32  	%r194, %r193, 1;
	shr.u32 	%r195, %r191, 5;
	and.b32  	%r196, %r195, 1;
	shr.u32 	%r197, %r191, 4;
	and.b32  	%r198, %r197, 1;
	st.local.v4.u32 	[%rd55+96], {%r192, %r194, %r196, %r198};
	shr.u32 	%r199, %r191, 3;
	and.b32  	%r200, %r199, 1;
	shr.u32 	%r201, %r191, 2;
	and.b32  	%r202, %r201, 1;
	shr.u32 	%r203, %r191, 1;
	and.b32  	%r204, %r203, 1;
	and.b32  	%r205, %r191, 1;
	add.s32 	%r291, %r291, 32;
	st.local.v4.u32 	[%rd55+112], {%r200, %r202, %r204, %r205};
	add.s32 	%r289, %r289, 4;
	add.s64 	%rd80, %rd80, 4;
	setp.ne.s32 	%p15, %r289, 0;
	@%p15 bra 	$L__BB1_24;
$L__BB1_25:
	and.b32  	%r206, %r29, 3;
	setp.eq.s32 	%p16, %r206, 0;
	@%p16 bra 	$L__BB1_28;
	neg.s32 	%r293, %r206;
	cvt.u64.u32 	%rd56, %r292;
	add.s64 	%rd57, %rd56, %rd5;
	add.s64 	%rd81, %rd4, %rd57;
	add.s64 	%rd24, %rd3, 16;
$L__BB1_27:
	.pragma "nounroll";
	mul.wide.s32 	%rd58, %r291, 4;
	add.s64 	%rd59, %rd24, %rd58;
	ld.global.s8 	%r208, [%rd81];
	shr.u32 	%r209, %r208, 31;
	st.local.u32 	[%rd59+-16], %r209;
	shr.u32 	%r210, %r208, 6;
	and.b32  	%r211, %r210, 1;
	st.local.u32 	[%rd59+-12], %r211;
	shr.u32 	%r212, %r208, 5;
	and.b32  	%r213, %r212, 1;
	st.local.u32 	[%rd59+-8], %r213;
	shr.u32 	%r214, %r208, 4;
	and.b32  	%r215, %r214, 1;
	st.local.u32 	[%rd59+-4], %r215;
	shr.u32 	%r216, %r208, 3;
	and.b32  	%r217, %r216, 1;
	st.local.u32 	[%rd59], %r217;
	shr.u32 	%r218, %r208, 2;
	and.b32  	%r219, %r218, 1;
	st.local.u32 	[%rd59+4], %r219;
	shr.u32 	%r220, %r208, 1;
	and.b32  	%r221, %r220, 1;
	st.local.u32 	[%rd59+8], %r221;
	and.b32  	%r222, %r208, 1;
	add.s32 	%r291, %r291, 8;
	st.local.u32 	[%rd59+12], %r222;
	add.s32 	%r293, %r293, 1;
	setp.ne.s32 	%p17, %r293, 0;
	add.s64 	%rd81, %rd81, 1;
	@%p17 bra 	$L__BB1_27;
$L__BB1_28:
	mov.b32 	%r296, 0;
	mov.b32 	%r295, -2128831035;
$L__BB1_29:
	mov.b32 	%r297, 0;
$L__BB1_30:
	mov.u32 	%r46, %r297;
	cvt.u64.u32 	%rd60, %r46;
	add.s64 	%rd61, %rd6, %rd60;
	ld.global.u8 	%rs7, [%rd61];
	setp.ne.s16 	%p18, %rs7, 0;
	add.s32 	%r297, %r46, 1;
	@%p18 bra 	$L__BB1_30;
	shl.b32 	%r226, %r46, 3;
	setp.ge.u32 	%p19, %r296, %r226;
	@%p19 bra 	$L__BB1_33;
	mul.lo.s32 	%r239, %r295, 16777619;
	mul.wide.u32 	%rd71, %r296, 4;
	add.s64 	%rd72, %rd3, %rd71;
	ld.local.u32 	%r240, [%rd72];
	xor.b32  	%r295, %r240, %r239;
	add.s32 	%r296, %r296, 1;
	bra.uni 	$L__BB1_29;
$L__BB1_33:
	abs.s32 	%r50, %r295;
	mul.hi.s32 	%r227, %r28, 1441151881;
	shr.u32 	%r228, %r227, 31;
	shr.s32 	%r229, %r227, 25;
	add.s32 	%r230, %r229, %r228;
	mul.lo.s32 	%r231, %r230, 100000000;
	sub.s32 	%r232, %r28, %r231;
	cvt.s64.s32 	%rd62, %r232;
	add.s64 	%rd63, %rd2, %rd62;
	ld.global.u8 	%rs8, [%rd63];
	setp.ne.s16 	%p20, %rs8, 1;
	@%p20 bra 	$L__BB1_37;
	add.s64 	%rd64, %rd2, %rd79;
	ld.global.u8 	%rs9, [%rd64];
	setp.ne.s16 	%p21, %rs9, 1;
	@%p21 bra 	$L__BB1_37;
	mul.hi.s32 	%r233, %r50, 1441151881;
	shr.u32 	%r234, %r233, 31;
	shr.s32 	%r235, %r233, 25;
	add.s32 	%r236, %r235, %r234;
	mul.lo.s32 	%r237, %r236, 100000000;
	sub.s32 	%r238, %r50, %r237;
	cvt.s64.s32 	%rd65, %r238;
	add.s64 	%rd66, %rd2, %rd65;
	ld.global.u8 	%rs10, [%rd66];
	setp.ne.s16 	%p22, %rs10, 1;
	@%p22 bra 	$L__BB1_37;
	cvt.u64.u32 	%rd69, %r1;
	add.s64 	%rd70, %rd1, %rd69;
	mov.b16 	%rs12, 1;
	st.global.u8 	[%rd70], %rs12;
	bra.uni 	$L__BB1_38;
$L__BB1_37:
	cvt.u64.u32 	%rd67, %r1;
	add.s64 	%rd68, %rd1, %rd67;
	mov.b16 	%rs11, 0;
	st.global.u8 	[%rd68], %rs11;
$L__BB1_38:
	ret;

}


// ===== COMPILED SASS (sm_100) =====

	.target	sm_100

	.elftype	@"ET_EXEC"


//--------------------- .note.nv.tkinfo           --------------------------
	.section	.note.nv.tkinfo,"",@"SHT_NOTE"
	.sectionflags	@"SHF_NOTE_NV_TKINFO"
	.tkinfo
        /*0018*/ 	.word	0x00000002
        /*0030*/ 	.string	""
        /*0030*/ 	.string	"ptxas"
        /*0030*/ 	.string	"Cuda compilation tools, release 13.0, V13.0.88"
        /*0030*/ 	.string	"Build cuda_13.0.r13.0/compiler.36424714_0"
        /*0030*/ 	.string	"-arch sm_100 -m 64 "



//--------------------- .note.nv.cuinfo           --------------------------
	.section	.note.nv.cuinfo,"",@"SHT_NOTE"
	.sectionflags	@"SHF_NOTE_NV_CUINFO"
        /*0018*/ 	.short	0x0002
        /*001a*/ 	.short	0x0064
        /*001c*/ 	.short	0x0082
	.zero		2


//--------------------- .nv.info                  --------------------------
	.section	.nv.info,"",@"SHT_CUDA_INFO"
	.align	4


	//----- nvinfo : EIATTR_REGCOUNT
	.align		4
        /*0000*/ 	.byte	0x04, 0x2f
        /*0002*/ 	.short	(.L_1 - .L_0)
	.align		4
.L_0:
        /*0004*/ 	.word	index@(_Z15insert_parallelPcS_iii)
        /*0008*/ 	.word	0x00000020


	//----- nvinfo : EIATTR_FRAME_SIZE
	.align		4
.L_1:
        /*000c*/ 	.byte	0x04, 0x11
        /*000e*/ 	.short	(.L_3 - .L_2)
	.align		4
.L_2:
        /*0010*/ 	.word	index@(_Z15insert_parallelPcS_iii)
        /*0014*/ 	.word	0x00000190


	//----- nvinfo : EIATTR_REGCOUNT
	.align		4
.L_3:
        /*0018*/ 	.byte	0x04, 0x2f
        /*001a*/ 	.short	(.L_5 - .L_4)
	.align		4
.L_4:
        /*001c*/ 	.word	index@(_Z15lookup_parallelPcS_iiiS_)
        /*0020*/ 	.word	0x00000020


	//----- nvinfo : EIATTR_FRAME_SIZE
	.align		4
.L_5:
        /*0024*/ 	.byte	0x04, 0x11
        /*0026*/ 	.short	(.L_7 - .L_6)
	.align		4
.L_6:
        /*0028*/ 	.word	index@(_Z15lookup_parallelPcS_iiiS_)
        /*002c*/ 	.word	0x00000190


	//----- nvinfo : EIATTR_MIN_STACK_SIZE
	.align		4
.L_7:
        /*0030*/ 	.byte	0x04, 0x12
        /*0032*/ 	.short	(.L_9 - .L_8)
	.align		4
.L_8:
        /*0034*/ 	.word	index@(_Z15lookup_parallelPcS_iiiS_)
        /*0038*/ 	.word	0x00000190


	//----- nvinfo : EIATTR_MIN_STACK_SIZE
	.align		4
.L_9:
        /*003c*/ 	.byte	0x04, 0x12
        /*003e*/ 	.short	(.L_11 - .L_10)
	.align		4
.L_10:
        /*0040*/ 	.word	index@(_Z15insert_parallelPcS_iii)
        /*0044*/ 	.word	0x00000190
.L_11:


//--------------------- .nv.compat                --------------------------
	.section	.nv.compat,"",@"SHT_CUDA_COMPAT_INFO"
	.align	4
        /*0000*/ 	.byte	0x02, 0x09, 0x00, 0x00, 0x02, 0x02, 0x01, 0x00, 0x02, 0x05, 0x05, 0x00, 0x03, 0x07, 0x01, 0x01
        /*0010*/ 	.byte	0x02, 0x03, 0x00, 0x00, 0x02, 0x06, 0x01, 0x00, 0x04, 0x0b, 0x08, 0x00, 0x09, 0x00, 0x00, 0x00
        /*0020*/ 	.byte	0x00, 0x00, 0x00, 0x00


//--------------------- .nv.info._Z15lookup_parallelPcS_iiiS_ --------------------------
	.section	.nv.info._Z15lookup_parallelPcS_iiiS_,"",@"SHT_CUDA_INFO"
	.sectionflags	@""
	.align	4


	//----- nvinfo : EIATTR_CUDA_API_VERSION
	.align		4
        /*0000*/ 	.byte	0x04, 0x37
        /*0002*/ 	.short	(.L_13 - .L_12)
.L_12:
        /*0004*/ 	.word	0x00000082


	//----- nvinfo : EIATTR_KPARAM_INFO
	.align		4
.L_13:
        /*0008*/ 	.byte	0x04, 0x17
        /*000a*/ 	.short	(.L_15 - .L_14)
.L_14:
        /*000c*/ 	.word	0x00000000
        /*0010*/ 	.short	0x0005
        /*0012*/ 	.short	0x0020
        /*0014*/ 	.byte	0x00, 0xf5, 0x21, 0x00


	//----- nvinfo : EIATTR_KPARAM_INFO
	.align		4
.L_15:
        /*0018*/ 	.byte	0x04, 0x17
        /*001a*/ 	.short	(.L_17 - .L_16)
.L_16:
        /*001c*/ 	.word	0x00000000
        /*0020*/ 	.short	0x0004
        /*0022*/ 	.short	0x0018
        /*0024*/ 	.byte	0x00, 0xf0, 0x11, 0x00


	//----- nvinfo : EIATTR_KPARAM_INFO
	.align		4
.L_17:
        /*0028*/ 	.byte	0x04, 0x17
        /*002a*/ 	.short	(.L_19 - .L_18)
.L_18:
        /*002c*/ 	.word	0x00000000
        /*0030*/ 	.short	0x0003
        /*0032*/ 	.short	0x0014
        /*0034*/ 	.byte	0x00, 0xf0, 0x11, 0x00


	//----- nvinfo : EIATTR_KPARAM_INFO
	.align		4
.L_19:
        /*0038*/ 	.byte	0x04, 0x17
        /*003a*/ 	.short	(.L_21 - .L_20)
.L_20:
        /*003c*/ 	.word	0x00000000
        /*0040*/ 	.short	0x0002
        /*0042*/ 	.short	0x0010
        /*0044*/ 	.byte	0x00, 0xf0, 0x11, 0x00


	//----- nvinfo : EIATTR_KPARAM_INFO
	.align		4
.L_21:
        /*0048*/ 	.byte	0x04, 0x17
        /*004a*/ 	.short	(.L_23 - .L_22)
.L_22:
        /*004c*/ 	.word	0x00000000
        /*0050*/ 	.short	0x0001
        /*0052*/ 	.short	0x0008
        /*0054*/ 	.byte	0x00, 0xf5, 0x21, 0x00


	//----- nvinfo : EIATTR_KPARAM_INFO
	.align		4
.L_23:
        /*0058*/ 	.byte	0x04, 0x17
        /*005a*/ 	.short	(.L_25 - .L_24)
.L_24:
        /*005c*/ 	.word	0x00000000
        /*0060*/ 	.short	0x0000
        /*0062*/ 	.short	0x0000
        /*0064*/ 	.byte	0x00, 0xf5, 0x21, 0x00


	//----- nvinfo : EIATTR_SPARSE_MMA_MASK
	.align		4
.L_25:
        /*0068*/ 	.byte	0x03, 0x50
        /*006a*/ 	.short	0x0000


	//----- nvinfo : EIATTR_MAXREG_COUNT
	.align		4
        /*006c*/ 	.byte	0x03, 0x1b
        /*006e*/ 	.short	0x00ff


	//----- nvinfo : EIATTR_MERCURY_ISA_VERSION
	.align		4
        /*0070*/ 	.byte	0x03, 0x5f
        /*0072*/ 	.short	0x0101


	//----- nvinfo : EIATTR_VRC_CTA_INIT_COUNT
	.align		4
        /*0074*/ 	.byte	0x02, 0x4a
	.zero		1
	.zero		1


	//----- nvinfo : EIATTR_EXIT_INSTR_OFFSETS
	.align		4
        /*0078*/ 	.byte	0x04, 0x1c
        /*007a*/ 	.short	(.L_27 - .L_26)


	//   ....[0]....
.L_26:
        /*007c*/ 	.word	0x00000080


	//   ....[1]....
        /*0080*/ 	.word	0x00001a70


	//   ....[2]....
        /*0084*/ 	.word	0x00001ad0


	//----- nvinfo : EIATTR_CRS_STACK_SIZE
	.align		4
.L_27:
        /*0088*/ 	.byte	0x04, 0x1e
        /*008a*/ 	.short	(.L_29 - .L_28)
.L_28:
        /*008c*/ 	.word	0x00000000


	//----- nvinfo : EIATTR_CBANK_PARAM_SIZE
	.align		4
.L_29:
        /*0090*/ 	.byte	0x03, 0x19
        /*0092*/ 	.short	0x0028


	//----- nvinfo : EIATTR_PARAM_CBANK
	.align		4
        /*0094*/ 	.byte	0x04, 0x0a
        /*0096*/ 	.short	(.L_31 - .L_30)
	.align		4
.L_30:
        /*0098*/ 	.word	index@(.nv.constant0._Z15lookup_parallelPcS_iiiS_)
        /*009c*/ 	.short	0x0380
        /*009e*/ 	.short	0x0028


	//----- nvinfo : EIATTR_SW_WAR
	.align		4
.L_31:
        /*00a0*/ 	.byte	0x04, 0x36
        /*00a2*/ 	.short	(.L_33 - .L_32)
.L_32:
        /*00a4*/ 	.word	0x00000008
.L_33:


//--------------------- .nv.info._Z15insert_parallelPcS_iii --------------------------
	.section	.nv.info._Z15insert_parallelPcS_iii,"",@"SHT_CUDA_INFO"
	.sectionflags	@""
	.align	4


	//----- nvinfo : EIATTR_CUDA_API_VERSION
	.align		4
        /*0000*/ 	.byte	0x04, 0x37
        /*0002*/ 	.short	(.L_35 - .L_34)
.L_34:
        /*0004*/ 	.word	0x00000082


	//----- nvinfo : EIATTR_KPARAM_INFO
	.align		4
.L_35:
        /*0008*/ 	.byte	0x04, 0x17
        /*000a*/ 	.short	(.L_37 - .L_36)
.L_36:
        /*000c*/ 	.word	0x00000000
        /*0010*/ 	.short	0x0004
        /*0012*/ 	.short	0x0018
        /*0014*/ 	.byte	0x00, 0xf0, 0x11, 0x00


	//----- nvinfo : EIATTR_KPARAM_INFO
	.align		4
.L_37:
        /*0018*/ 	.byte	0x04, 0x17
        /*001a*/ 	.short	(.L_39 - .L_38)
.L_38:
        /*001c*/ 	.word	0x00000000
        /*0020*/ 	.short	0x0003
        /*0022*/ 	.short	0x0014
        /*0024*/ 	.byte	0x00, 0xf0, 0x11, 0x00


	//----- nvinfo : EIATTR_KPARAM_INFO
	.align		4
.L_39:
        /*0028*/ 	.byte	0x04, 0x17
        /*002a*/ 	.short	(.L_41 - .L_40)
.L_40:
        /*002c*/ 	.word	0x00000000
        /*0030*/ 	.short	0x0002
        /*0032*/ 	.short	0x0010
        /*0034*/ 	.byte	0x00, 0xf0, 0x11, 0x00


	//----- nvinfo : EIATTR_KPARAM_INFO
	.align		4
.L_41:
        /*0038*/ 	.byte	0x04, 0x17
        /*003a*/ 	.short	(.L_43 - .L_42)
.L_42:
        /*003c*/ 	.word	0x00000000
        /*0040*/ 	.short	0x0001
        /*0042*/ 	.short	0x0008
        /*0044*/ 	.byte	0x00, 0xf5, 0x21, 0x00


	//----- nvinfo : EIATTR_KPARAM_INFO
	.align		4
.L_43:
        /*0048*/ 	.byte	0x04, 0x17
        /*004a*/ 	.short	(.L_45 - .L_44)
.L_44:
        /*004c*/ 	.word	0x00000000
        /*0050*/ 	.short	0x0000
        /*0052*/ 	.short	0x0000
        /*0054*/ 	.byte	0x00, 0xf5, 0x21, 0x00


	//----- nvinfo : EIATTR_SPARSE_MMA_MASK
	.align		4
.L_45:
        /*0058*/ 	.byte	0x03, 0x50
        /*005a*/ 	.short	0x0000


	//----- nvinfo : EIATTR_MAXREG_COUNT
	.align		4
        /*005c*/ 	.byte	0x03, 0x1b
        /*005e*/ 	.short	0x00ff


	//----- nvinfo : EIATTR_MERCURY_ISA_VERSION
	.align		4
        /*0060*/ 	.byte	0x03, 0x5f
        /*0062*/ 	.short	0x0101


	//----- nvinfo : EIATTR_VRC_CTA_INIT_COUNT
	.align		4
        /*0064*/ 	.byte	0x02, 0x4a
	.zero		1
	.zero		1


	//----- nvinfo : EIATTR_EXIT_INSTR_OFFSETS
	.align		4
        /*0068*/ 	.byte	0x04, 0x1c
        /*006a*/ 	.short	(.L_47 - .L_46)


	//   ....[0]....
.L_46:
        /*006c*/ 	.word	0x00000080


	//   ....[1]....
        /*0070*/ 	.word	0x000019d0


	//----- nvinfo : EIATTR_CRS_STACK_SIZE
	.align		4
.L_47:
        /*0074*/ 	.byte	0x04, 0x1e
        /*0076*/ 	.short	(.L_49 - .L_48)
.L_48:
        /*0078*/ 	.word	0x00000000


	//----- nvinfo : EIATTR_CBANK_PARAM_SIZE
	.align		4
.L_49:
        /*007c*/ 	.byte	0x03, 0x19
        /*007e*/ 	.short	0x001c


	//----- nvinfo : EIATTR_PARAM_CBANK
	.align		4
        /*0080*/ 	.byte	0x04, 0x0a
        /*0082*/ 	.short	(.L_51 - .L_50)
	.align		4
.L_50:
        /*0084*/ 	.word	index@(.nv.constant0._Z15insert_parallelPcS_iii)
        /*0088*/ 	.short	0x0380
        /*008a*/ 	.short	0x001c


	//----- nvinfo : EIATTR_SW_WAR
	.align		4
.L_51:
        /*008c*/ 	.byte	0x04, 0x36
        /*008e*/ 	.short	(.L_53 - .L_52)
.L_52:
        /*0090*/ 	.word	0x00000008
.L_53:


//--------------------- .nv.callgraph             --------------------------
	.section	.nv.callgraph,"",@"SHT_CUDA_CALLGRAPH"
	.align	4
	.sectionentsize	8
	.align		4
        /*0000*/ 	.word	0x00000000
	.align		4
        /*0004*/ 	.word	0xffffffff
	.align		4
        /*0008*/ 	.word	0x00000000
	.align		4
        /*000c*/ 	.word	0xfffffffe
	.align		4
        /*0010*/ 	.word	0x00000000
	.align		4
        /*0014*/ 	.word	0xfffffffd
	.align		4
        /*0018*/ 	.word	0x00000000
	.align		4
        /*001c*/ 	.word	0xfffffffc


//--------------------- .text._Z15lookup_parallelPcS_iiiS_ --------------------------
	.section	.text._Z15lookup_parallelPcS_iiiS_,"ax",@progbits
	.align	128
        .global         _Z15lookup_parallelPcS_iiiS_
        .type           _Z15lookup_parallelPcS_iiiS_,@function
        .size           _Z15lookup_parallelPcS_iiiS_,(.L_x_64 - _Z15lookup_parallelPcS_iiiS_)
        .other          _Z15lookup_parallelPcS_iiiS_,@"STO_CUDA_ENTRY STV_DEFAULT"
_Z15lookup_parallelPcS_iiiS_:
.text._Z15lookup_parallelPcS_iiiS_:
[----:B------:R-:W0:Y:S01]  /*0000*/  LDC R1, c[0x0][0x37c] ;  /* 0x0000df00ff017b82 */ /* 0x000e220000000800 */
[----:B------:R-:W1:Y:S07]  /*0010*/  S2R R0, SR_TID.X ;  /* 0x0000000000007919 */ /* 0x000e6e0000002100 */
[----:B------:R-:W1:Y:S01]  /*0020*/  S2UR UR4, SR_CTAID.X ;  /* 0x00000000000479c3 */ /* 0x000e620000002500 */
[----:B------:R-:W2:Y:S01]  /*0030*/  LDCU UR5, c[0x0][0x390] ;  /* 0x00007200ff0577ac */ /* 0x000ea20008000800 */
[----:B0-----:R-:W-:-:S06]  /*0040*/  VIADD R1, R1, 0xfffffe70 ;  /* 0xfffffe7001017836 */ /* 0x001fcc0000000000 */
[----:B------:R-:W1:Y:S02]  /*0050*/  LDC R5, c[0x0][0x360] ;  /* 0x0000d800ff057b82 */ /* 0x000e640000000800 */
[----:B-1----:R-:W-:-:S05]  /*0060*/  IMAD R5, R5, UR4, R0 ;  /* 0x0000000405057c24 */ /* 0x002fca000f8e0200 */
[----:B--2---:R-:W-:-:S13]  /*0070*/  ISETP.GE.U32.AND P0, PT, R5, UR5, PT ;  /* 0x0000000505007c0c */ /* 0x004fda000bf06070 */
[----:B------:R-:W-:Y:S05]  /*0080*/  @P0 EXIT ;  /* 0x000000000000094d */ /* 0x000fea0003800000 */
[----:B------:R-:W0:Y:S01]  /*0090*/  LDCU.64 UR6, c[0x0][0x380] ;  /* 0x00007000ff0677ac */ /* 0x000e220008000a00 */
[----:B------:R-:W-:Y:S01]  /*00a0*/  IMAD.SHL.U32 R6, R5, 0x8, RZ ;  /* 0x0000000805067824 */ /* 0x000fe200078e00ff */
[----:B------:R-:W-:Y:S01]  /*00b0*/  BSSY.RECONVERGENT B0, `(.L_x_0) ;  /* 0x0000010000007945 */ /* 0x000fe20003800200 */
[----:B------:R-:W-:Y:S01]  /*00c0*/  IMAD.MOV.U32 R7, RZ, RZ, RZ ;  /* 0x000000ffff077224 */ /* 0x000fe200078e00ff */
[----:B------:R-:W1:Y:S01]  /*00d0*/  LDCU UR8, c[0x0][0x394] ;  /* 0x00007280ff0877ac */ /* 0x000e620008000800 */
[----:B------:R-:W2:Y:S01]  /*00e0*/  LDCU UR9, c[0x0][0x398] ;  /* 0x00007300ff0977ac */ /* 0x000ea20008000800 */
[----:B------:R-:W3:Y:S01]  /*00f0*/  LDCU.64 UR4, c[0x0][0x358] ;  /* 0x00006b00ff0477ac */ /* 0x000ee20008000a00 */
[----:B0-----:R-:W-:Y:S01]  /*0100*/  IADD3 R16, P0, PT, R6, UR6, RZ ;  /* 0x0000000606107c10 */ /* 0x001fe2000ff1e0ff */
[----:B-1----:R-:W-:-:S04]  /*0110*/  IMAD.U32 R3, RZ, RZ, UR8 ;  /* 0x00000008ff037e24 */ /* 0x002fc8000f8e00ff */
[----:B------:R-:W-:Y:S02]  /*0120*/  IMAD.X R17, RZ, RZ, UR7, P0 ;  /* 0x00000007ff117e24 */ /* 0x000fe400080e06ff */
[----:B--23--:R-:W-:-:S07]  /*0130*/  IMAD.U32 R2, RZ, RZ, UR9 ;  /* 0x00000009ff027e24 */ /* 0x00cfce000f8e00ff */
.L_x_1:
[----:B------:R-:W-:-:S05]  /*0140*/  IADD3 R8, P0, PT, R7, R16, RZ ;  /* 0x0000001007087210 */ /* 0x000fca0007f1e0ff */
[----:B------:R-:W-:-:S05]  /*0150*/  IMAD.X R9, RZ, RZ, R17, P0 ;  /* 0x000000ffff097224 */ /* 0x000fca00000e0611 */
[----:B------:R-:W2:Y:S01]  /*0160*/  LDG.E.U8 R8, desc[UR4][R8.64] ;  /* 0x0000000408087981 */ /* 0x000ea2000c1e1100 */
[----:B------:R-:W-:Y:S02]  /*0170*/  IMAD.MOV.U32 R10, RZ, RZ, R7 ;  /* 0x000000ffff0a7224 */ /* 0x000fe400078e0007 */
[----:B------:R-:W-:Y:S01]  /*0180*/  VIADD R7, R7, 0x1 ;  /* 0x0000000107077836 */ /* 0x000fe20000000000 */
[----:B--2---:R-:W-:-:S13]  /*0190*/  ISETP.NE.AND P0, PT, R8, RZ, PT ;  /* 0x000000ff0800720c */ /* 0x004fda0003f05270 */
[----:B------:R-:W-:Y:S05]  /*01a0*/  @P0 BRA `(.L_x_1) ;  /* 0xfffffffc00e40947 */ /* 0x000fea000383ffff */
[----:B------:R-:W-:Y:S05]  /*01b0*/  BSYNC.RECONVERGENT B0 ;  /* 0x0000000000007941 */ /* 0x000fea0003800200 */
.L_x_0:
[----:B------:R-:W-:Y:S01]  /*01c0*/  ISETP.NE.AND P0, PT, R10, RZ, PT ;  /* 0x000000ff0a00720c */ /* 0x000fe20003f05270 */
[----:B------:R-:W-:-:S12]  /*01d0*/  BSSY.RECONVERGENT B0, `(.L_x_2) ;  /* 0x0000077000007945 */ /* 0x000fd80003800200 */
[----:B------:R-:W-:Y:S05]  /*01e0*/  @!P0 BRA `(.L_x_3) ;  /* 0x0000000400d48947 */ /* 0x000fea0003800000 */
[C---:B------:R-:W-:Y:S01]  /*01f0*/  ISETP.GE.U32.AND P1, PT, R10.reuse, 0x4, PT ;  /* 0x000000040a00780c */ /* 0x040fe20003f26070 */
[----:B------:R-:W-:Y:S01]  /*0200*/  BSSY.RECONVERGENT B1, `(.L_x_4) ;  /* 0x0000056000017945 */ /* 0x000fe20003800200 */
[----:B------:R-:W-:Y:S01]  /*0210*/  LOP3.LUT P0, R4, R10, 0x3, RZ, 0xc0, !PT ;  /* 0x000000030a047812 */ /* 0x000fe2000780c0ff */
[----:B------:R-:W-:Y:S02]  /*0220*/  IMAD.MOV.U32 R0, RZ, RZ, RZ ;  /* 0x000000ffff007224 */ /* 0x000fe400078e00ff */
[----:B------:R-:W-:-:S08]  /*0230*/  IMAD.MOV.U32 R19, RZ, RZ, RZ ;  /* 0x000000ffff137224 */ /* 0x000fd000078e00ff */
[----:B------:R-:W-:Y:S05]  /*0240*/  @!P1 BRA `(.L_x_5) ;  /* 0x0000000400449947 */ /* 0x000fea0003800000 */
[----:B------:R-:W-:Y:S01]  /*0250*/  IADD3.X R22, P1, PT, R6, UR6, RZ, PT, !PT ;  /* 0x0000000606167c10 */ /* 0x000fe2000bf3e4ff */
[----:B------:R-:W-:Y:S01]  /*0260*/  IMAD.MOV.U32 R0, RZ, RZ, RZ ;  /* 0x000000ffff007224 */ /* 0x000fe200078e00ff */
[C---:B------:R-:W-:Y:S02]  /*0270*/  LOP3.LUT R18, R10.reuse, 0xfffffffc, RZ, 0xc0, !PT ;  /* 0xfffffffc0a127812 */ /* 0x040fe400078ec0ff */
[----:B------:R-:W-:Y:S01]  /*0280*/  LOP3.LUT R19, R10, 0x7ffffffc, RZ, 0xc0, !PT ;  /* 0x7ffffffc0a137812 */ /* 0x000fe200078ec0ff */
[----:B------:R-:W-:Y:S02]  /*0290*/  IMAD.X R23, RZ, RZ, UR7, P1 ;  /* 0x00000007ff177e24 */ /* 0x000fe400088e06ff */
[----:B------:R-:W-:-:S07]  /*02a0*/  IMAD.MOV R18, RZ, RZ, -R18 ;  /* 0x000000ffff127224 */ /* 0x000fce00078e0a12 */
.L_x_6:
[----:B0-----:R-:W2:Y:S04]  /*02b0*/  LDG.E.S8 R15, desc[UR4][R22.64+-0x1] ;  /* 0xffffff04160f7981 */ /* 0x001ea8000c1e1300 */
[----:B------:R-:W3:Y:S04]  /*02c0*/  LDG.E.S8 R24, desc[UR4][R22.64] ;  /* 0x0000000416187981 */ /* 0x000ee8000c1e1300 */
[----:B------:R-:W4:Y:S04]  /*02d0*/  LDG.E.S8 R21, desc[UR4][R22.64+0x1] ;  /* 0x0000010416157981 */ /* 0x000f28000c1e1300 */
[----:B------:R0:W5:Y:S01]  /*02e0*/  LDG.E.S8 R20, desc[UR4][R22.64+0x2] ;  /* 0x0000020416147981 */ /* 0x000162000c1e1300 */
[----:B------:R-:W-:-:S02]  /*02f0*/  IMAD R7, R0, 0x4, R1 ;  /* 0x0000000400077824 */ /* 0x000fc400078e0201 */
[----:B------:R-:W-:Y:S02]  /*0300*/  VIADD R18, R18, 0x4 ;  /* 0x0000000412127836 */ /* 0x000fe40000000000 */
[----:B------:R-:W-:-:S03]  /*0310*/  VIADD R0, R0, 0x20 ;  /* 0x0000002000007836 */ /* 0x000fc60000000000 */
[----:B------:R-:W-:Y:S02]  /*0320*/  ISETP.NE.AND P1, PT, R18, RZ, PT ;  /* 0x000000ff1200720c */ /* 0x000fe40003f25270 */
[----:B0-----:R-:W-:-:S05]  /*0330*/  IADD3 R22, P2, PT, R22, 0x4, RZ ;  /* 0x0000000416167810 */ /* 0x001fca0007f5e0ff */
[----:B------:R-:W-:Y:S01]  /*0340*/  IMAD.X R23, RZ, RZ, R23, P2 ;  /* 0x000000ffff177224 */ /* 0x000fe200010e0617 */
[--C-:B--2---:R-:W-:Y:S02]  /*0350*/  SHF.R.U32.HI R12, RZ, 0x3, R15.reuse ;  /* 0x00000003ff0c7819 */ /* 0x104fe4000001160f */
[--C-:B------:R-:W-:Y:S02]  /*0360*/  SHF.R.U32.HI R13, RZ, 0x2, R15.reuse ;  /* 0x00000002ff0d7819 */ /* 0x100fe4000001160f */
[--C-:B------:R-:W-:Y:S02]  /*0370*/  SHF.R.U32.HI R14, RZ, 0x1, R15.reuse ;  /* 0x00000001ff0e7819 */ /* 0x100fe4000001160f */
[--C-:B------:R-:W-:Y:S02]  /*0380*/  SHF.R.U32.HI R9, RZ, 0x6, R15.reuse ;  /* 0x00000006ff097819 */ /* 0x100fe4000001160f */
[--C-:B------:R-:W-:Y:S02]  /*0390*/  SHF.R.U32.HI R10, RZ, 0x5, R15.reuse ;  /* 0x00000005ff0a7819 */ /* 0x100fe4000001160f */
[----:B------:R-:W-:-:S02]  /*03a0*/  SHF.R.U32.HI R11, RZ, 0x4, R15 ;  /* 0x00000004ff0b7819 */ /* 0x000fc4000001160f */
[----:B------:R-:W-:Y:S02]  /*03b0*/  SHF.R.U32.HI R8, RZ, 0x1f, R15 ;  /* 0x0000001fff087819 */ /* 0x000fe4000001160f */
[----:B------:R-:W-:Y:S02]  /*03c0*/  LOP3.LUT R15, R15, 0x1, RZ, 0xc0, !PT ;  /* 0x000000010f0f7812 */ /* 0x000fe400078ec0ff */
[----:B------:R-:W-:Y:S02]  /*03d0*/  LOP3.LUT R12, R12, 0x1, RZ, 0xc0, !PT ;  /* 0x000000010c0c7812 */ /* 0x000fe400078ec0ff */
[----:B------:R-:W-:Y:S02]  /*03e0*/  LOP3.LUT R13, R13, 0x1, RZ, 0xc0, !PT ;  /* 0x000000010d0d7812 */ /* 0x000fe400078ec0ff */
[----:B------:R-:W-:Y:S02]  /*03f0*/  LOP3.LUT R14, R14, 0x1, RZ, 0xc0, !PT ;  /* 0x000000010e0e7812 */ /* 0x000fe400078ec0ff */
[----:B------:R-:W-:-:S02]  /*0400*/  LOP3.LUT R9, R9, 0x1, RZ, 0xc0, !PT ;  /* 0x0000000109097812 */ /* 0x000fc400078ec0ff */
[----:B------:R-:W-:Y:S01]  /*0410*/  LOP3.LUT R10, R10, 0x1, RZ, 0xc0, !PT ;  /* 0x000000010a0a7812 */ /* 0x000fe200078ec0ff */
[----:B------:R0:W-:Y:S01]  /*0420*/  STL.128 [R7+0x10], R12 ;  /* 0x0000100c07007387 */ /* 0x0001e20000100c00 */
[----:B------:R-:W-:Y:S02]  /*0430*/  LOP3.LUT R11, R11, 0x1, RZ, 0xc0, !PT ;  /* 0x000000010b0b7812 */ /* 0x000fe400078ec0ff */
[--C-:B---3--:R-:W-:Y:S02]  /*0440*/  SHF.R.U32.HI R26, RZ, 0x6, R24.reuse ;  /* 0x00000006ff1a7819 */ /* 0x108fe40000011618 */
[--C-:B------:R-:W-:Y:S01]  /*0450*/  SHF.R.U32.HI R27, RZ, 0x5, R24.reuse ;  /* 0x00000005ff1b7819 */ /* 0x100fe20000011618 */
[----:B------:R1:W-:Y:S01]  /*0460*/  STL.128 [R7], R8 ;  /* 0x0000000807007387 */ /* 0x0003e20000100c00 */
[--C-:B------:R-:W-:Y:S02]  /*0470*/  SHF.R.U32.HI R28, RZ, 0x4, R24.reuse ;  /* 0x00000004ff1c7819 */ /* 0x100fe40000011618 */
[----:B------:R-:W-:-:S02]  /*0480*/  SHF.R.U32.HI R29, RZ, 0x3, R24 ;  /* 0x00000003ff1d7819 */ /* 0x000fc40000011618 */
[--C-:B------:R-:W-:Y:S02]  /*0490*/  SHF.R.U32.HI R25, RZ, 0x1, R24.reuse ;  /* 0x00000001ff197819 */ /* 0x100fe40000011618 */
[--C-:B0-----:R-:W-:Y:S02]  /*04a0*/  SHF.R.U32.HI R13, RZ, 0x2, R24.reuse ;  /* 0x00000002ff0d7819 */ /* 0x101fe40000011618 */
[----:B------:R-:W-:Y:S02]  /*04b0*/  LOP3.LUT R15, R24, 0x1, RZ, 0xc0, !PT ;  /* 0x00000001180f7812 */ /* 0x000fe400078ec0ff */
[----:B------:R-:W-:Y:S02]  /*04c0*/  LOP3.LUT R12, R29, 0x1, RZ, 0xc0, !PT ;  /* 0x000000011d0c7812 */ /* 0x000fe400078ec0ff */
[----:B-1----:R-:W-:Y:S02]  /*04d0*/  SHF.R.U32.HI R8, RZ, 0x1f, R24 ;  /* 0x0000001fff087819 */ /* 0x002fe40000011618 */
[----:B------:R-:W-:-:S02]  /*04e0*/  LOP3.LUT R9, R26, 0x1, RZ, 0xc0, !PT ;  /* 0x000000011a097812 */ /* 0x000fc400078ec0ff */
[----:B------:R-:W-:Y:S02]  /*04f0*/  LOP3.LUT R10, R27, 0x1, RZ, 0xc0, !PT ;  /* 0x000000011b0a7812 */ /* 0x000fe400078ec0ff */
[----:B------:R-:W-:Y:S02]  /*0500*/  LOP3.LUT R11, R28, 0x1, RZ, 0xc0, !PT ;  /* 0x000000011c0b7812 */ /* 0x000fe400078ec0ff */
[----:B------:R-:W-:Y:S02]  /*0510*/  LOP3.LUT R13, R13, 0x1, RZ, 0xc0, !PT ;  /* 0x000000010d0d7812 */ /* 0x000fe400078ec0ff */
[----:B------:R-:W-:Y:S01]  /*0520*/  LOP3.LUT R14, R25, 0x1, RZ, 0xc0, !PT ;  /* 0x00000001190e7812 */ /* 0x000fe200078ec0ff */
[----:B------:R0:W-:Y:S01]  /*0530*/  STL.128 [R7+0x20], R8 ;  /* 0x0000200807007387 */ /* 0x0001e20000100c00 */
[--C-:B----4-:R-:W-:Y:S02]  /*0540*/  SHF.R.U32.HI R24, RZ, 0x6, R21.reuse ;  /* 0x00000006ff187819 */ /* 0x110fe40000011615 */
[--C-:B------:R-:W-:Y:S01]  /*0550*/  SHF.R.U32.HI R25, RZ, 0x5, R21.reuse ;  /* 0x00000005ff197819 */ /* 0x100fe20000011615 */
[----:B------:R1:W-:Y:S01]  /*0560*/  STL.128 [R7+0x30], R12 ;  /* 0x0000300c07007387 */ /* 0x0003e20000100c00 */
[----:B------:R-:W-:-:S02]  /*0570*/  SHF.R.U32.HI R26, RZ, 0x4, R21 ;  /* 0x00000004ff1a7819 */ /* 0x000fc40000011615 */
[--C-:B------:R-:W-:Y:S02]  /*0580*/  SHF.R.U32.HI R27, RZ, 0x3, R21.reuse ;  /* 0x00000003ff1b7819 */ /* 0x100fe40000011615 */
[--C-:B------:R-:W-:Y:S02]  /*0590*/  SHF.R.U32.HI R28, RZ, 0x2, R21.reuse ;  /* 0x00000002ff1c7819 */ /* 0x100fe40000011615 */
[--C-:B------:R-:W-:Y:S02]  /*05a0*/  SHF.R.U32.HI R29, RZ, 0x1, R21.reuse ;  /* 0x00000001ff1d7819 */ /* 0x100fe40000011615 */
[----:B0-----:R-:W-:Y:S02]  /*05b0*/  SHF.R.U32.HI R8, RZ, 0x1f, R21 ;  /* 0x0000001fff087819 */ /* 0x001fe40000011615 */
[----:B------:R-:W-:Y:S02]  /*05c0*/  LOP3.LUT R9, R24, 0x1, RZ, 0xc0, !PT ;  /* 0x0000000118097812 */ /* 0x000fe400078ec0ff */
[----:B-1----:R-:W-:-:S02]  /*05d0*/  LOP3.LUT R15, R21, 0x1, RZ, 0xc0, !PT ;  /* 0x00000001150f7812 */ /* 0x002fc400078ec0ff */
[----:B------:R-:W-:Y:S02]  /*05e0*/  LOP3.LUT R10, R25, 0x1, RZ, 0xc0, !PT ;  /* 0x00000001190a7812 */ /* 0x000fe400078ec0ff */
[----:B------:R-:W-:Y:S02]  /*05f0*/  LOP3.LUT R11, R26, 0x1, RZ, 0xc0, !PT ;  /* 0x000000011a0b7812 */ /* 0x000fe400078ec0ff */
[----:B------:R-:W-:Y:S02]  /*0600*/  LOP3.LUT R12, R27, 0x1, RZ, 0xc0, !PT ;  /* 0x000000011b0c7812 */ /* 0x000fe400078ec0ff */
[----:B------:R-:W-:Y:S01]  /*0610*/  LOP3.LUT R13, R28, 0x1, RZ, 0xc0, !PT ;  /* 0x000000011c0d7812 */ /* 0x000fe200078ec0ff */
[----:B------:R0:W-:Y:S01]  /*0620*/  STL.128 [R7+0x40], R8 ;  /* 0x0000400807007387 */ /* 0x0001e20000100c00 */
[----:B------:R-:W-:Y:S02]  /*0630*/  LOP3.LUT R14, R29, 0x1, RZ, 0xc0, !PT ;  /* 0x000000011d0e7812 */ /* 0x000fe400078ec0ff */
[----:B-----5:R-:W-:-:S02]  /*0640*/  SHF.R.U32.HI R21, RZ, 0x6, R20 ;  /* 0x00000006ff157819 */ /* 0x020fc40000011614 */
[--C-:B------:R-:W-:Y:S01]  /*0650*/  SHF.R.U32.HI R24, RZ, 0x5, R20.reuse ;  /* 0x00000005ff187819 */ /* 0x100fe20000011614 */
[----:B------:R1:W-:Y:S01]  /*0660*/  STL.128 [R7+0x50], R12 ;  /* 0x0000500c07007387 */ /* 0x0003e20000100c00 */
[--C-:B------:R-:W-:Y:S02]  /*0670*/  SHF.R.U32.HI R25, RZ, 0x4, R20.reuse ;  /* 0x00000004ff197819 */ /* 0x100fe40000011614 */
[--C-:B------:R-:W-:Y:S02]  /*0680*/  SHF.R.U32.HI R26, RZ, 0x3, R20.reuse ;  /* 0x00000003ff1a7819 */ /* 0x100fe40000011614 */
[--C-:B------:R-:W-:Y:S02]  /*0690*/  SHF.R.U32.HI R27, RZ, 0x2, R20.reuse ;  /* 0x00000002ff1b7819 */ /* 0x100fe40000011614 */
[--C-:B------:R-:W-:Y:S02]  /*06a0*/  SHF.R.U32.HI R28, RZ, 0x1, R20.reuse ;  /* 0x00000001ff1c7819 */ /* 0x100fe40000011614 */
[----:B0-----:R-:W-:-:S02]  /*06b0*/  SHF.R.U32.HI R8, RZ, 0x1f, R20 ;  /* 0x0000001fff087819 */ /* 0x001fc40000011614 */
[----:B------:R-:W-:Y:S02]  /*06c0*/  LOP3.LUT R9, R21, 0x1, RZ, 0xc0, !PT ;  /* 0x0000000115097812 */ /* 0x000fe400078ec0ff */
[----:B------:R-:W-:Y:S02]  /*06d0*/  LOP3.LUT R10, R24, 0x1, RZ, 0xc0, !PT ;  /* 0x00000001180a7812 */ /* 0x000fe400078ec0ff */
[----:B-1----:R-:W-:Y:S02]  /*06e0*/  LOP3.LUT R15, R20, 0x1, RZ, 0xc0, !PT ;  /* 0x00000001140f7812 */ /* 0x002fe400078ec0ff */
[----:B------:R-:W-:Y:S02]  /*06f0*/  LOP3.LUT R11, R25, 0x1, RZ, 0xc0, !PT ;  /* 0x00000001190b7812 */ /* 0x000fe400078ec0ff */
[----:B------:R-:W-:Y:S02]  /*0700*/  LOP3.LUT R12, R26, 0x1, RZ, 0xc0, !PT ;  /* 0x000000011a0c7812 */ /* 0x000fe400078ec0ff */
[----:B------:R-:W-:Y:S01]  /*0710*/  LOP3.LUT R13, R27, 0x1, RZ, 0xc0, !PT ;  /* 0x000000011b0d7812 */ /* 0x000fe200078ec0ff */
[----:B------:R0:W-:Y:S01]  /*0720*/  STL.128 [R7+0x60], R8 ;  /* 0x0000600807007387 */ /* 0x0001e20000100c00 */
[----:B------:R-:W-:-:S05]  /*0730*/  LOP3.LUT R14, R28, 0x1, RZ, 0xc0, !PT ;  /* 0x000000011c0e7812 */ /* 0x000fca00078ec0ff */
[----:B------:R0:W-:Y:S01]  /*0740*/  STL.128 [R7+0x70], R12 ;  /* 0x0000700c07007387 */ /* 0x0001e20000100c00 */
[----:B------:R-:W-:Y:S05]  /*0750*/  @P1 BRA `(.L_x_6) ;  /* 0xfffffff800d41947 */ /* 0x000fea000383ffff */
.L_x_5:
[----:B------:R-:W-:Y:S05]  /*0760*/  BSYNC.RECONVERGENT B1 ;  /* 0x0000000000017941 */ /* 0x000fea0003800200 */
.L_x_4:
[----:B------:R-:W-:Y:S05]  /*0770*/  @!P0 BRA `(.L_x_3) ;  /* 0x0000000000708947 */ /* 0x000fea0003800000 */
[----:B------:R-:W-:Y:S01]  /*0780*/  IADD3 R18, P0, P1, R19, UR6, R6 ;  /* 0x0000000613127c10 */ /* 0x000fe2000f91e006 */
[----:B------:R-:W-:Y:S02]  /*0790*/  IMAD.MOV R4, RZ, RZ, -R4 ;  /* 0x000000ffff047224 */ /* 0x000fe400078e0a04 */
[----:B0-----:R-:W-:Y:S01]  /*07a0*/  VIADD R7, R1, 0x10 ;  /* 0x0000001001077836 */ /* 0x001fe20000000000 */
[----:B------:R-:W-:-:S09]  /*07b0*/  IADD3.X R19, PT, PT, RZ, UR7, RZ, P0, P1 ;  /* 0x00000007ff137c10 */ /* 0x000fd200087e24ff */
.L_x_7:
[----:B-1----:R0:W2:Y:S01]  /*07c0*/  LDG.E.S8 R15, desc[UR4][R18.64] ;  /* 0x00000004120f7981 */ /* 0x0020a2000c1e1300 */
[----:B------:R-:W-:Y:S02]  /*07d0*/  IMAD R20, R0, 0x4, R7 ;  /* 0x0000000400147824 */ /* 0x000fe400078e0207 */
        /* <DEDUP_REMOVED lines=18> */
[----:B------:R1:W-:Y:S01]  /*0900*/  STL.128 [R20+-0x10], R8 ;  /* 0xfffff00814007387 */ /* 0x0003e20000100c00 */
[----:B------:R-:W-:-:S05]  /*0910*/  LOP3.LUT R14, R14, 0x1, RZ, 0xc0, !PT ;  /* 0x000000010e0e7812 */ /* 0x000fca00078ec0ff */
[----:B------:R1:W-:Y:S01]  /*0920*/  STL.128 [R20], R12 ;  /* 0x0000000c14007387 */ /* 0x0003e20000100c00 */
[----:B------:R-:W-:Y:S05]  /*0930*/  @P0 BRA `(.L_x_7) ;  /* 0xfffffffc00a00947 */ /* 0x000fea000383ffff */
.L_x_3:
[----:B------:R-:W-:Y:S05]  /*0940*/  BSYNC.RECONVERGENT B0 ;  /* 0x0000000000007941 */ /* 0x000fea0003800200 */
.L_x_2:
[----:B------:R2:W5:Y:S01]  /*0950*/  LDL R0, [R1] ;  /* 0x0000000001007983 */ /* 0x0005620000100800 */
[----:B------:R-:W-:Y:S01]  /*0960*/  BSSY.RECONVERGENT B0, `(.L_x_8) ;  /* 0x000002e000007945 */ /* 0x000fe20003800200 */
[----:B------:R-:W-:-:S07]  /*0970*/  IMAD.MOV.U32 R4, RZ, RZ, 0x1 ;  /* 0x00000001ff047424 */ /* 0x000fce00078e00ff */
.L_x_12:
[----:B------:R-:W-:Y:S01]  /*0980*/  BSSY.RECONVERGENT B1, `(.L_x_9) ;  /* 0x0000009000017945 */ /* 0x000fe20003800200 */
[----:B0-----:R-:W-:-:S07]  /*0990*/  IMAD.MOV.U32 R7, RZ, RZ, RZ ;  /* 0x000000ffff077224 */ /* 0x001fce00078e00ff */
.L_x_10:
[----:B-1----:R-:W-:-:S05]  /*09a0*/  IADD3 R8, P0, PT, R7, R16, RZ ;  /* 0x0000001007087210 */ /* 0x002fca0007f1e0ff */
[----:B------:R-:W-:-:S05]  /*09b0*/  IMAD.X R9, RZ, RZ, R17, P0 ;  /* 0x000000ffff097224 */ /* 0x000fca00000e0611 */
[----:B------:R-:W3:Y:S01]  /*09c0*/  LDG.E.U8 R8, desc[UR4][R8.64] ;  /* 0x0000000408087981 */ /* 0x000ee2000c1e1100 */
[----:B------:R-:W-:Y:S02]  /*09d0*/  IMAD.MOV.U32 R10, RZ, RZ, R7 ;  /* 0x000000ffff0a7224 */ /* 0x000fe400078e0007 */
[----:B------:R-:W-:Y:S01]  /*09e0*/  VIADD R7, R7, 0x1 ;  /* 0x0000000107077836 */ /* 0x000fe20000000000 */
[----:B---3--:R-:W-:-:S13]  /*09f0*/  ISETP.NE.AND P0, PT, R8, RZ, PT ;  /* 0x000000ff0800720c */ /* 0x008fda0003f05270 */
[----:B------:R-:W-:Y:S05]  /*0a00*/  @P0 BRA `(.L_x_10) ;  /* 0xfffffffc00e40947 */ /* 0x000fea000383ffff */
[----:B------:R-:W-:Y:S05]  /*0a10*/  BSYNC.RECONVERGENT B1 ;  /* 0x0000000000017941 */ /* 0x000fea0003800200 */
.L_x_9:
[----:B------:R-:W-:-:S05]  /*0a20*/  IMAD.SHL.U32 R7, R10, 0x8, RZ ;  /* 0x000000080a077824 */ /* 0x000fca00078e00ff */
[----:B------:R-:W-:-:S13]  /*0a30*/  ISETP.GE.U32.AND P0, PT, R4, R7, PT ;  /* 0x000000070400720c */ /* 0x000fda0003f06070 */
[----:B------:R-:W-:Y:S05]  /*0a40*/  @P0 BRA `(.L_x_11) ;  /* 0x00000000007c0947 */ /* 0x000fea0003800000 */
[----:B------:R-:W-:-:S06]  /*0a50*/  IMAD R7, R4, 0x4, R1 ;  /* 0x0000000404077824 */ /* 0x000fcc00078e0201 */
[----:B------:R-:W3:Y:S01]  /*0a60*/  LDL R7, [R7] ;  /* 0x0000000007077983 */ /* 0x000ee20000100800 */
[--C-:B-----5:R-:W-:Y:S01]  /*0a70*/  IADD3 R3, PT, PT, R3, -R2, -R0.reuse ;  /* 0x8000000203037210 */ /* 0x120fe20007ffe800 */
[----:B------:R-:W-:Y:S01]  /*0a80*/  VIADD R4, R4, 0x1 ;  /* 0x0000000104047836 */ /* 0x000fe20000000000 */
[----:B------:R-:W-:-:S04]  /*0a90*/  SHF.R.S32.HI R8, RZ, 0xd, R0 ;  /* 0x0000000dff087819 */ /* 0x000fc80000011400 */
[----:B------:R-:W-:-:S04]  /*0aa0*/  LOP3.LUT R3, R3, R8, RZ, 0x3c, !PT ;  /* 0x0000000803037212 */ /* 0x000fc800078e3cff */
[----:B------:R-:W-:Y:S01]  /*0ab0*/  IADD3 R2, PT, PT, R2, -R0, -R3 ;  /* 0x8000000002027210 */ /* 0x000fe20007ffe803 */
[----:B------:R-:W-:-:S05]  /*0ac0*/  IMAD.SHL.U32 R9, R3, 0x100, RZ ;  /* 0x0000010003097824 */ /* 0x000fca00078e00ff */
[----:B------:R-:W-:-:S04]  /*0ad0*/  LOP3.LUT R2, R2, R9, RZ, 0x3c, !PT ;  /* 0x0000000902027212 */ /* 0x000fc800078e3cff */
[--C-:B------:R-:W-:Y:S02]  /*0ae0*/  IADD3 R0, PT, PT, R0, -R3, -R2.reuse ;  /* 0x8000000300007210 */ /* 0x100fe40007ffe802 */
[----:B------:R-:W-:-:S04]  /*0af0*/  SHF.R.S32.HI R9, RZ, 0xd, R2 ;  /* 0x0000000dff097819 */ /* 0x000fc80000011402 */
[----:B------:R-:W-:-:S04]  /*0b00*/  LOP3.LUT R9, R0, R9, RZ, 0x3c, !PT ;  /* 0x0000000900097212 */ /* 0x000fc800078e3cff */
[--C-:B------:R-:W-:Y:S02]  /*0b10*/  IADD3 R3, PT, PT, R3, -R2, -R9.reuse ;  /* 0x8000000203037210 */ /* 0x100fe40007ffe809 */
[----:B------:R-:W-:-:S04]  /*0b20*/  SHF.R.S32.HI R0, RZ, 0xc, R9 ;  /* 0x0000000cff007819 */ /* 0x000fc80000011409 */
[----:B------:R-:W-:-:S04]  /*0b30*/  LOP3.LUT R0, R3, R0, RZ, 0x3c, !PT ;  /* 0x0000000003007212 */ /* 0x000fc800078e3cff */
[----:B------:R-:W-:Y:S01]  /*0b40*/  IADD3 R2, PT, PT, R2, -R9, -R0 ;  /* 0x8000000902027210 */ /* 0x000fe20007ffe800 */
[----:B------:R-:W-:-:S05]  /*0b50*/  IMAD.U32 R3, R0, 0x10000, RZ ;  /* 0x0001000000037824 */ /* 0x000fca00078e00ff */
        /* <DEDUP_REMOVED lines=8> */
[----:B------:R-:W-:-:S05]  /*0be0*/  IMAD.SHL.U32 R11, R3, 0x400, RZ ;  /* 0x00000400030b7824 */ /* 0x000fca00078e00ff */
[----:B------:R-:W-:-:S04]  /*0bf0*/  LOP3.LUT R2, R2, R11, RZ, 0x3c, !PT ;  /* 0x0000000b02027212 */ /* 0x000fc800078e3cff */
[--C-:B------:R-:W-:Y:S02]  /*0c00*/  IADD3 R0, PT, PT, R9, -R3, -R2.reuse ;  /* 0x8000000309007210 */ /* 0x100fe40007ffe802 */
[----:B------:R-:W-:-:S04]  /*0c10*/  SHF.R.S32.HI R8, RZ, 0xf, R2 ;  /* 0x0000000fff087819 */ /* 0x000fc80000011402 */
[----:B---3--:R-:W-:Y:S01]  /*0c20*/  LOP3.LUT R0, R7, R0, R8, 0x96, !PT ;  /* 0x0000000007007212 */ /* 0x008fe200078e9608 */
[----:B------:R-:W-:Y:S06]  /*0c30*/  BRA `(.L_x_12) ;  /* 0xfffffffc00507947 */ /* 0x000fec000383ffff */
.L_x_11:
[----:B------:R-:W-:Y:S05]  /*0c40*/  BSYNC.RECONVERGENT B0 ;  /* 0x0000000000007941 */ /* 0x000fea0003800200 */
.L_x_8:
[----:B------:R-:W3:Y:S01]  /*0c50*/  LDG.E.U8 R4, desc[UR4][R16.64] ;  /* 0x0000000410047981 */ /* 0x000ee2000c1e1100 */
[----:B------:R-:W-:Y:S01]  /*0c60*/  BSSY.RECONVERGENT B0, `(.L_x_13) ;  /* 0x0000024000007945 */ /* 0x000fe20003800200 */
[----:B------:R-:W-:Y:S02]  /*0c70*/  IMAD.MOV.U32 R2, RZ, RZ, 0x1505 ;  /* 0x00001505ff027424 */ /* 0x000fe400078e00ff */
[----:B------:R-:W-:Y:S01]  /*0c80*/  IMAD.MOV.U32 R3, RZ, RZ, RZ ;  /* 0x000000ffff037224 */ /* 0x000fe200078e00ff */
[----:B---3--:R-:W-:-:S13]  /*0c90*/  ISETP.NE.AND P0, PT, R4, RZ, PT ;  /* 0x000000ff0400720c */ /* 0x008fda0003f05270 */
[----:B------:R-:W-:Y:S05]  /*0ca0*/  @!P0 BRA `(.L_x_14) ;  /* 0x00000000007c8947 */ /* 0x000fea0003800000 */
[----:B------:R-:W-:Y:S01]  /*0cb0*/  BSSY.RECONVERGENT B1, `(.L_x_15) ;  /* 0x0000012000017945 */ /* 0x000fe20003800200 */
[----:B------:R-:W-:Y:S02]  /*0cc0*/  IMAD.MOV.U32 R2, RZ, RZ, 0x1505 ;  /* 0x00001505ff027424 */ /* 0x000fe400078e00ff */
[----:B------:R-:W-:Y:S02]  /*0cd0*/  IMAD.MOV.U32 R3, RZ, RZ, RZ ;  /* 0x000000ffff037224 */ /* 0x000fe400078e00ff */
[----:B------:R-:W-:Y:S02]  /*0ce0*/  IMAD.MOV.U32 R11, RZ, RZ, R16 ;  /* 0x000000ffff0b7224 */ /* 0x000fe400078e0010 */
[----:B------:R-:W-:-:S07]  /*0cf0*/  IMAD.MOV.U32 R9, RZ, RZ, R17 ;  /* 0x000000ffff097224 */ /* 0x000fce00078e0011 */
.L_x_16:
[----:B------:R-:W-:Y:S01]  /*0d00*/  IMAD.MOV.U32 R8, RZ, RZ, R11 ;  /* 0x000000ffff087224 */ /* 0x000fe200078e000b */
[----:B------:R-:W-:-:S04]  /*0d10*/  LOP3.LUT R7, R4, 0xffff, RZ, 0xc0, !PT ;  /* 0x0000ffff04077812 */ /* 0x000fc800078ec0ff */
[----:B------:R0:W3:Y:S01]  /*0d20*/  LDG.E.U8 R4, desc[UR4][R8.64+0x1] ;  /* 0x0000010408047981 */ /* 0x0000e2000c1e1100 */
[C---:B------:R-:W-:Y:S02]  /*0d30*/  LEA R10, P0, R2.reuse, R2, 0x5 ;  /* 0x00000002020a7211 */ /* 0x040fe400078028ff */
[----:B------:R-:W-:Y:S02]  /*0d40*/  PRMT R7, R7, 0x8880, RZ ;  /* 0x0000888007077816 */ /* 0x000fe400000000ff */
[----:B------:R-:W-:Y:S02]  /*0d50*/  LEA.HI.X R12, R2, R3, R3, 0x5, P0 ;  /* 0x00000003020c7211 */ /* 0x000fe400000f2c03 */
[----:B------:R-:W-:Y:S02]  /*0d60*/  IADD3 R11, P1, PT, R11, 0x1, RZ ;  /* 0x000000010b0b7810 */ /* 0x000fe40007f3e0ff */
[----:B------:R-:W-:-:S03]  /*0d70*/  IADD3 R2, P2, PT, R7, R10, RZ ;  /* 0x0000000a07027210 */ /* 0x000fc60007f5e0ff */
[----:B------:R-:W-:Y:S01]  /*0d80*/  IMAD.X R10, RZ, RZ, R9, P1 ;  /* 0x000000ffff0a7224 */ /* 0x000fe200008e0609 */
[----:B------:R-:W-:-:S03]  /*0d90*/  LEA.HI.X.SX32 R3, R7, R12, 0x1, P2 ;  /* 0x0000000c07037211 */ /* 0x000fc600010f0eff */
[----:B0-----:R-:W-:Y:S01]  /*0da0*/  IMAD.MOV.U32 R9, RZ, RZ, R10 ;  /* 0x000000ffff097224 */ /* 0x001fe200078e000a */
[----:B---3--:R-:W-:-:S13]  /*0db0*/  ISETP.NE.AND P0, PT, R4, RZ, PT ;  /* 0x000000ff0400720c */ /* 0x008fda0003f05270 */
[----:B------:R-:W-:Y:S05]  /*0dc0*/  @P0 BRA `(.L_x_16) ;  /* 0xfffffffc00cc0947 */ /* 0x000fea000383ffff */
[----:B------:R-:W-:Y:S05]  /*0dd0*/  BSYNC.RECONVERGENT B1 ;  /* 0x0000000000017941 */ /* 0x000fea0003800200 */
.L_x_15:
[----:B------:R-:W-:-:S04]  /*0de0*/  IMAD.WIDE.U32 R8, R3, -0x7b9e3103, RZ ;  /* 0x8461cefd03087825 */ /* 0x000fc800078e00ff */
[----:B------:R-:W-:-:S04]  /*0df0*/  IMAD.WIDE.U32 R10, P0, R2, -0x543388ef, R8 ;  /* 0xabcc7711020a7825 */ /* 0x000fc80007800008 */
[----:B------:R-:W-:-:S04]  /*0e00*/  IMAD.WIDE.U32 R8, R2, -0x7b9e3103, RZ ;  /* 0x8461cefd02087825 */ /* 0x000fc800078e00ff */
[----:B------:R-:W-:Y:S01]  /*0e10*/  IMAD.X R13, RZ, RZ, RZ, P0 ;  /* 0x000000ffff0d7224 */ /* 0x000fe200000e06ff */
[----:B------:R-:W-:Y:S01]  /*0e20*/  IADD3 RZ, P0, PT, R9, R10, RZ ;  /* 0x0000000a09ff7210 */ /* 0x000fe20007f1e0ff */
[----:B------:R-:W-:-:S04]  /*0e30*/  IMAD.MOV.U32 R12, RZ, RZ, R11 ;  /* 0x000000ffff0c7224 */ /* 0x000fc800078e000b */
[----:B------:R-:W-:-:S05]  /*0e40*/  IMAD.WIDE.U32.X R8, R3, -0x543388ef, R12, P0 ;  /* 0xabcc771103087825 */ /* 0x000fca00000e040c */
[--C-:B------:R-:W-:Y:S02]  /*0e50*/  SHF.R.U64 R7, R8, 0x1a, R9.reuse ;  /* 0x0000001a08077819 */ /* 0x100fe40000001209 */
[----:B------:R-:W-:-:S03]  /*0e60*/  SHF.R.U32.HI R8, RZ, 0x1a, R9 ;  /* 0x0000001aff087819 */ /* 0x000fc60000011609 */
[----:B------:R-:W-:-:S04]  /*0e70*/  IMAD.WIDE.U32 R2, R7, -0x5f5e100, R2 ;  /* 0xfa0a1f0007027825 */ /* 0x000fc800078e0002 */
[----:B------:R-:W-:-:S05]  /*0e80*/  IMAD R8, R8, -0x5f5e100, RZ ;  /* 0xfa0a1f0008087824 */ /* 0x000fca00078e02ff */
[----:B------:R-:W-:-:S07]  /*0e90*/  IADD3 R3, PT, PT, R3, -R7, R8 ;  /* 0x8000000703037210 */ /* 0x000fce0007ffe008 */
.L_x_14:
[----:B------:R-:W-:Y:S05]  /*0ea0*/  BSYNC.RECONVERGENT B0 ;  /* 0x0000000000007941 */ /* 0x000fea0003800200 */
.L_x_13:
[----:B------:R-:W-:Y:S01]  /*0eb0*/  BSSY.RECONVERGENT B0, `(.L_x_17) ;  /* 0x0000009000007945 */ /* 0x000fe20003800200 */
[----:B------:R-:W-:-:S07]  /*0ec0*/  IMAD.MOV.U32 R7, RZ, RZ, RZ ;  /* 0x000000ffff077224 */ /* 0x000fce00078e00ff */
.L_x_18:
[----:B------:R-:W-:-:S05]  /*0ed0*/  IADD3 R8, P0, PT, R7, R16, RZ ;  /* 0x0000001007087210 */ /* 0x000fca0007f1e0ff */
[----:B------:R-:W-:-:S05]  /*0ee0*/  IMAD.X R9, RZ, RZ, R17, P0 ;  /* 0x000000ffff097224 */ /* 0x000fca00000e0611 */
[----:B------:R-:W3:Y:S01]  /*0ef0*/  LDG.E.U8 R8, desc[UR4][R8.64] ;  /* 0x0000000408087981 */ /* 0x000ee2000c1e1100 */
[----:B------:R-:W-:Y:S02]  /*0f00*/  IMAD.MOV.U32 R10, RZ, RZ, R7 ;  /* 0x000000ffff0a7224 */ /* 0x000fe400078e0007 */
[----:B------:R-:W-:Y:S01]  /*0f10*/  VIADD R7, R7, 0x1 ;  /* 0x0000000107077836 */ /* 0x000fe20000000000 */
[----:B---3--:R-:W-:-:S13]  /*0f20*/  ISETP.NE.AND P0, PT, R8, RZ, PT ;  /* 0x000000ff0800720c */ /* 0x008fda0003f05270 */
[----:B------:R-:W-:Y:S05]  /*0f30*/  @P0 BRA `(.L_x_18) ;  /* 0xfffffffc00e40947 */ /* 0x000fea000383ffff */
[----:B------:R-:W-:Y:S05]  /*0f40*/  BSYNC.RECONVERGENT B0 ;  /* 0x0000000000007941 */ /* 0x000fea0003800200 */
.L_x_17:
        /* <DEDUP_REMOVED lines=9> */
[----:B------:R-:W0:Y:S01]  /*0fe0*/  LDCU.64 UR6, c[0x0][0x380] ;  /* 0x00007000ff0677ac */ /* 0x000e220008000a00 */
[C---:B------:R-:W-:Y:S01]  /*0ff0*/  LOP3.LUT R19, R10.reuse, 0xfffffffc, RZ, 0xc0, !PT ;  /* 0xfffffffc0a137812 */ /* 0x040fe200078ec0ff */
[----:B------:R-:W-:Y:S01]  /*1000*/  IMAD.MOV.U32 R4, RZ, RZ, RZ ;  /* 0x000000ffff047224 */ /* 0x000fe200078e00ff */
[----:B------:R-:W-:-:S03]  /*1010*/  LOP3.LUT R20, R10, 0x7ffffffc, RZ, 0xc0, !PT ;  /* 0x7ffffffc0a147812 */ /* 0x000fc600078ec0ff */
[----:B------:R-:W-:Y:S01]  /*1020*/  IMAD.MOV R19, RZ, RZ, -R19 ;  /* 0x000000ffff137224 */ /* 0x000fe200078e0a13 */
[----:B0-----:R-:W-:-:S05]  /*1030*/  IADD3.X R24, P1, PT, R6, UR6, RZ, PT, !PT ;  /* 0x0000000606187c10 */ /* 0x001fca000bf3e4ff */
[----:B------:R-:W-:-:S08]  /*1040*/  IMAD.X R25, RZ, RZ, UR7, P1 ;  /* 0x00000007ff197e24 */ /* 0x000fd000088e06ff */
.L_x_23:
[----:B0-----:R-:W3:Y:S04]  /*1050*/  LDG.E.S8 R15, desc[UR4][R24.64+-0x1] ;  /* 0xffffff04180f7981 */ /* 0x001ee8000c1e1300 */
[----:B------:R-:W4:Y:S04]  /*1060*/  LDG.E.S8 R23, desc[UR4][R24.64] ;  /* 0x0000000418177981 */ /* 0x000f28000c1e1300 */
[----:B------:R-:W2:Y:S04]  /*1070*/  LDG.E.S8 R22, desc[UR4][R24.64+0x1] ;  /* 0x0000010418167981 */ /* 0x000ea8000c1e1300 */
[----:B------:R0:W2:Y:S01]  /*1080*/  LDG.E.S8 R21, desc[UR4][R24.64+0x2] ;  /* 0x0000020418157981 */ /* 0x0000a2000c1e1300 */
[----:B------:R-:W-:-:S02]  /*1090*/  IMAD R18, R4, 0x4, R1 ;  /* 0x0000000404127824 */ /* 0x000fc400078e0201 */
[----:B------:R-:W-:Y:S02]  /*10a0*/  VIADD R19, R19, 0x4 ;  /* 0x0000000413137836 */ /* 0x000fe40000000000 */
[----:B------:R-:W-:-:S03]  /*10b0*/  VIADD R4, R4, 0x20 ;  /* 0x0000002004047836 */ /* 0x000fc60000000000 */
[----:B------:R-:W-:Y:S02]  /*10c0*/  ISETP.NE.AND P1, PT, R19, RZ, PT ;  /* 0x000000ff1300720c */ /* 0x000fe40003f25270 */
[----:B0-----:R-:W-:-:S05]  /*10d0*/  IADD3 R24, P2, PT, R24, 0x4, RZ ;  /* 0x0000000418187810 */ /* 0x001fca0007f5e0ff */
[----:B------:R-:W-:Y:S01]  /*10e0*/  IMAD.X R25, RZ, RZ, R25, P2 ;  /* 0x000000ffff197224 */ /* 0x000fe200010e0619 */
[--C-:B---3--:R-:W-:Y:S02]  /*10f0*/  SHF.R.U32.HI R12, RZ, 0x3, R15.reuse ;  /* 0x00000003ff0c7819 */ /* 0x108fe4000001160f */
        /* <DEDUP_REMOVED lines=14> */
[--C-:B----4-:R-:W-:Y:S02]  /*11e0*/  SHF.R.U32.HI R27, RZ, 0x2, R23.reuse ;  /* 0x00000002ff1b7819 */ /* 0x110fe40000011617 */
[--C-:B------:R-:W-:Y:S01]  /*11f0*/  SHF.R.U32.HI R26, RZ, 0x1, R23.reuse ;  /* 0x00000001ff1a7819 */ /* 0x100fe20000011617 */
[----:B------:R1:W-:Y:S01]  /*1200*/  STL.128 [R18], R8 ;  /* 0x0000000812007387 */ /* 0x0003e20000100c00 */
[--C-:B------:R-:W-:Y:S02]  /*1210*/  SHF.R.U32.HI R28, RZ, 0x6, R23.reuse ;  /* 0x00000006ff1c7819 */ /* 0x100fe40000011617 */
[----:B------:R-:W-:-:S02]  /*1220*/  SHF.R.U32.HI R29, RZ, 0x5, R23 ;  /* 0x00000005ff1d7819 */ /* 0x000fc40000011617 */
[--C-:B0-----:R-:W-:Y:S02]  /*1230*/  SHF.R.U32.HI R12, RZ, 0x3, R23.reuse ;  /* 0x00000003ff0c7819 */ /* 0x101fe40000011617 */
[----:B------:R-:W-:Y:S02]  /*1240*/  LOP3.LUT R15, R23, 0x1, RZ, 0xc0, !PT ;  /* 0x00000001170f7812 */ /* 0x000fe400078ec0ff */
[----:B------:R-:W-:Y:S02]  /*1250*/  LOP3.LUT R12, R12, 0x1, RZ, 0xc0, !PT ;  /* 0x000000010c0c7812 */ /* 0x000fe400078ec0ff */
[----:B-1----:R-:W-:Y:S02]  /*1260*/  SHF.R.U32.HI R11, RZ, 0x4, R23 ;  /* 0x00000004ff0b7819 */ /* 0x002fe40000011617 */
[----:B------:R-:W-:Y:S02]  /*1270*/  LOP3.LUT R13, R27, 0x1, RZ, 0xc0, !PT ;  /* 0x000000011b0d7812 */ /* 0x000fe400078ec0ff */
[----:B------:R-:W-:-:S02]  /*1280*/  LOP3.LUT R14, R26, 0x1, RZ, 0xc0, !PT ;  /* 0x000000011a0e7812 */ /* 0x000fc400078ec0ff */
[----:B------:R-:W-:Y:S02]  /*1290*/  SHF.R.U32.HI R8, RZ, 0x1f, R23 ;  /* 0x0000001fff087819 */ /* 0x000fe40000011617 */
[----:B------:R-:W-:Y:S01]  /*12a0*/  LOP3.LUT R9, R28, 0x1, RZ, 0xc0, !PT ;  /* 0x000000011c097812 */ /* 0x000fe200078ec0ff */
[----:B------:R0:W-:Y:S01]  /*12b0*/  STL.128 [R18+0x30], R12 ;  /* 0x0000300c12007387 */ /* 0x0001e20000100c00 */
[----:B------:R-:W-:Y:S02]  /*12c0*/  LOP3.LUT R10, R29, 0x1, RZ, 0xc0, !PT ;  /* 0x000000011d0a7812 */ /* 0x000fe400078ec0ff */
[----:B------:R-:W-:Y:S02]  /*12d0*/  LOP3.LUT R11, R11, 0x1, RZ, 0xc0, !PT ;  /* 0x000000010b0b7812 */ /* 0x000fe400078ec0ff */
[--C-:B--2---:R-:W-:Y:S02]  /*12e0*/  SHF.R.U32.HI R26, RZ, 0x6, R22.reuse ;  /* 0x00000006ff1a7819 */ /* 0x104fe40000011616 */
[--C-:B------:R-:W-:Y:S01]  /*12f0*/  SHF.R.U32.HI R27, RZ, 0x5, R22.reuse ;  /* 0x00000005ff1b7819 */ /* 0x100fe20000011616 */
[----:B------:R1:W-:Y:S01]  /*1300*/  STL.128 [R18+0x20], R8 ;  /* 0x0000200812007387 */ /* 0x0003e20000100c00 */
[----:B------:R-:W-:-:S02]  /*1310*/  SHF.R.U32.HI R28, RZ, 0x4, R22 ;  /* 0x00000004ff1c7819 */ /* 0x000fc40000011616 */
[--C-:B------:R-:W-:Y:S02]  /*1320*/  SHF.R.U32.HI R29, RZ, 0x3, R22.reuse ;  /* 0x00000003ff1d7819 */ /* 0x100fe40000011616 */
[--C-:B------:R-:W-:Y:S02]  /*1330*/  SHF.R.U32.HI R23, RZ, 0x1, R22.reuse ;  /* 0x00000001ff177819 */ /* 0x100fe40000011616 */
[----:B0-----:R-:W-:Y:S02]  /*1340*/  SHF.R.U32.HI R13, RZ, 0x2, R22 ;  /* 0x00000002ff0d7819 */ /* 0x001fe40000011616 */
[----:B------:R-:W-:Y:S02]  /*1350*/  LOP3.LUT R15, R22, 0x1, RZ, 0xc0, !PT ;  /* 0x00000001160f7812 */ /* 0x000fe400078ec0ff */
[----:B------:R-:W-:Y:S02]  /*1360*/  LOP3.LUT R12, R29, 0x1, RZ, 0xc0, !PT ;  /* 0x000000011d0c7812 */ /* 0x000fe400078ec0ff */
[----:B------:R-:W-:-:S02]  /*1370*/  LOP3.LUT R13, R13, 0x1, RZ, 0xc0, !PT ;  /* 0x000000010d0d7812 */ /* 0x000fc400078ec0ff */
[----:B-1----:R-:W-:Y:S02]  /*1380*/  SHF.R.U32.HI R8, RZ, 0x1f, R22 ;  /* 0x0000001fff087819 */ /* 0x002fe40000011616 */
[----:B------:R-:W-:Y:S02]  /*1390*/  LOP3.LUT R9, R26, 0x1, RZ, 0xc0, !PT ;  /* 0x000000011a097812 */ /* 0x000fe400078ec0ff */
[----:B------:R-:W-:Y:S02]  /*13a0*/  LOP3.LUT R10, R27, 0x1, RZ, 0xc0, !PT ;  /* 0x000000011b0a7812 */ /* 0x000fe400078ec0ff */
[----:B------:R-:W-:Y:S02]  /*13b0*/  LOP3.LUT R11, R28, 0x1, RZ, 0xc0, !PT ;  /* 0x000000011c0b7812 */ /* 0x000fe400078ec0ff */
[----:B------:R-:W-:Y:S02]  /*13c0*/  LOP3.LUT R14, R23, 0x1, RZ, 0xc0, !PT ;  /* 0x00000001170e7812 */ /* 0x000fe400078ec0ff */
[--C-:B------:R-:W-:Y:S01]  /*13d0*/  SHF.R.U32.HI R22, RZ, 0x6, R21.reuse ;  /* 0x00000006ff167819 */ /* 0x100fe20000011615 */
[----:B------:R0:W-:Y:S01]  /*13e0*/  STL.128 [R18+0x40], R8 ;  /* 0x0000400812007387 */ /* 0x0001e20000100c00 */
[----:B------:R-:W-:-:S02]  /*13f0*/  SHF.R.U32.HI R23, RZ, 0x5, R21 ;  /* 0x00000005ff177819 */ /* 0x000fc40000011615 */
[--C-:B------:R-:W-:Y:S01]  /*1400*/  SHF.R.U32.HI R26, RZ, 0x4, R21.reuse ;  /* 0x00000004ff1a7819 */ /* 0x100fe20000011615 */
[----:B------:R1:W-:Y:S01]  /*1410*/  STL.128 [R18+0x50], R12 ;  /* 0x0000500c12007387 */ /* 0x0003e20000100c00 */
[--C-:B------:R-:W-:Y:S02]  /*1420*/  SHF.R.U32.HI R27, RZ, 0x3, R21.reuse ;  /* 0x00000003ff1b7819 */ /* 0x100fe40000011615 */
[--C-:B------:R-:W-:Y:S02]  /*1430*/  SHF.R.U32.HI R28, RZ, 0x2, R21.reuse ;  /* 0x00000002ff1c7819 */ /* 0x100fe40000011615 */
[--C-:B------:R-:W-:Y:S02]  /*1440*/  SHF.R.U32.HI R29, RZ, 0x1, R21.reuse ;  /* 0x00000001ff1d7819 */ /* 0x100fe40000011615 */
[----:B0-----:R-:W-:Y:S02]  /*1450*/  SHF.R.U32.HI R8, RZ, 0x1f, R21 ;  /* 0x0000001fff087819 */ /* 0x001fe40000011615 */
[----:B------:R-:W-:-:S02]  /*1460*/  LOP3.LUT R9, R22, 0x1, RZ, 0xc0, !PT ;  /* 0x0000000116097812 */ /* 0x000fc400078ec0ff */
[----:B-1----:R-:W-:Y:S02]  /*1470*/  LOP3.LUT R15, R21, 0x1, RZ, 0xc0, !PT ;  /* 0x00000001150f7812 */ /* 0x002fe400078ec0ff */
[----:B------:R-:W-:Y:S02]  /*1480*/  LOP3.LUT R10, R23, 0x1, RZ, 0xc0, !PT ;  /* 0x00000001170a7812 */ /* 0x000fe400078ec0ff */
[----:B------:R-:W-:Y:S02]  /*1490*/  LOP3.LUT R11, R26, 0x1, RZ, 0xc0, !PT ;  /* 0x000000011a0b7812 */ /* 0x000fe400078ec0ff */
[----:B------:R-:W-:Y:S02]  /*14a0*/  LOP3.LUT R12, R27, 0x1, RZ, 0xc0, !PT ;  /* 0x000000011b0c7812 */ /* 0x000fe400078ec0ff */
[----:B------:R-:W-:Y:S01]  /*14b0*/  LOP3.LUT R13, R28, 0x1, RZ, 0xc0, !PT ;  /* 0x000000011c0d7812 */ /* 0x000fe200078ec0ff */
[----:B------:R0:W-:Y:S01]  /*14c0*/  STL.128 [R18+0x60], R8 ;  /* 0x0000600812007387 */ /* 0x0001e20000100c00 */
[----:B------:R-:W-:-:S05]  /*14d0*/  LOP3.LUT R14, R29, 0x1, RZ, 0xc0, !PT ;  /* 0x000000011d0e7812 */ /* 0x000fca00078ec0ff */
[----:B------:R0:W-:Y:S01]  /*14e0*/  STL.128 [R18+0x70], R12 ;  /* 0x0000700c12007387 */ /* 0x0001e20000100c00 */
[----:B------:R-:W-:Y:S05]  /*14f0*/  @P1 BRA `(.L_x_23) ;  /* 0xfffffff800d41947 */ /* 0x000fea000383ffff */
.L_x_22:
[----:B------:R-:W-:Y:S05]  /*1500*/  BSYNC.RECONVERGENT B1 ;  /* 0x0000000000017941 */ /* 0x000fea0003800200 */
.L_x_21:
[----:B------:R-:W-:Y:S05]  /*1510*/  @!P0 BRA `(.L_x_20) ;  /* 0x0000000000748947 */ /* 0x000fea0003800000 */
[----:B------:R-:W1:Y:S01]  /*1520*/  LDCU.64 UR6, c[0x0][0x380] ;  /* 0x00007000ff0677ac */ /* 0x000e620008000a00 */
[----:B0-----:R-:W-:Y:S02]  /*1530*/  IMAD.MOV R18, RZ, RZ, -R7 ;  /* 0x000000ffff127224 */ /* 0x001fe400078e0a07 */
[----:B------:R-:W-:Y:S01]  /*1540*/  VIADD R19, R1, 0x10 ;  /* 0x0000001001137836 */ /* 0x000fe20000000000 */
[----:B-1----:R-:W-:-:S04]  /*1550*/  IADD3 R6, P0, P1, R20, UR6, R6 ;  /* 0x0000000614067c10 */ /* 0x002fc8000f91e006 */
[----:B------:R-:W-:-:S09]  /*1560*/  IADD3.X R7, PT, PT, RZ, UR7, RZ, P0, P1 ;  /* 0x00000007ff077c10 */ /* 0x000fd200087e24ff */
.L_x_24:
[----:B-1----:R0:W3:Y:S01]  /*1570*/  LDG.E.S8 R15, desc[UR4][R6.64] ;  /* 0x00000004060f7981 */ /* 0x0020e2000c1e1300 */
[----:B------:R-:W-:Y:S02]  /*1580*/  IMAD R20, R4, 0x4, R19 ;  /* 0x0000000404147824 */ /* 0x000fe400078e0213 */
        /* <DEDUP_REMOVED lines=22> */
.L_x_20:
[----:B------:R-:W-:Y:S05]  /*16f0*/  BSYNC.RECONVERGENT B0 ;  /* 0x0000000000007941 */ /* 0x000fea0003800200 */
.L_x_19:
[----:B------:R-:W-:Y:S01]  /*1700*/  BSSY.RECONVERGENT B0, `(.L_x_25) ;  /* 0x0000016000007945 */ /* 0x000fe20003800200 */
[----:B------:R-:W-:Y:S02]  /*1710*/  IMAD.MOV.U32 R4, RZ, RZ, RZ ;  /* 0x000000ffff047224 */ /* 0x000fe400078e00ff */
[----:B01----:R-:W-:-:S07]  /*1720*/  IMAD.MOV.U32 R8, RZ, RZ, -0x7ee3623b ;  /* 0x811c9dc5ff087424 */ /* 0x003fce00078e00ff */
.L_x_29:
[----:B------:R-:W-:Y:S01]  /*1730*/  BSSY.RECONVERGENT B1, `(.L_x_26) ;  /* 0x0000009000017945 */ /* 0x000fe20003800200 */
[----:B------:R-:W-:-:S07]  /*1740*/  IMAD.MOV.U32 R9, RZ, RZ, RZ ;  /* 0x000000ffff097224 */ /* 0x000fce00078e00ff */
.L_x_27:
        /* <DEDUP_REMOVED lines=8> */
.L_x_26:
[----:B------:R-:W-:-:S05]  /*17d0*/  IMAD.SHL.U32 R7, R10, 0x8, RZ ;  /* 0x000000080a077824 */ /* 0x000fca00078e00ff */
[----:B------:R-:W-:-:S13]  /*17e0*/  ISETP.GE.U32.AND P0, PT, R4, R7, PT ;  /* 0x000000070400720c */ /* 0x000fda0003f06070 */
[----:B------:R-:W-:Y:S05]  /*17f0*/  @P0 BRA `(.L_x_28) ;  /* 0x0000000000180947 */ /* 0x000fea0003800000 */
[----:B------:R-:W-:-:S05]  /*1800*/  IMAD R6, R4, 0x4, R1 ;  /* 0x0000000404067824 */ /* 0x000fca00078e0201 */
[----:B------:R-:W3:Y:S01]  /*1810*/  LDL R7, [R6] ;  /* 0x0000000006077983 */ /* 0x000ee20000100800 */
[----:B------:R-:W-:Y:S02]  /*1820*/  IMAD R8, R8, 0x1000193, RZ ;  /* 0x0100019308087824 */ /* 0x000fe400078e02ff */
[----:B------:R-:W-:-:S03]  /*1830*/  VIADD R4, R4, 0x1 ;  /* 0x0000000104047836 */ /* 0x000fc60000000000 */
[----:B---3--:R-:W-:Y:S01]  /*1840*/  LOP3.LUT R8, R7, R8, RZ, 0x3c, !PT ;  /* 0x0000000807087212 */ /* 0x008fe200078e3cff */
[----:B------:R-:W-:Y:S06]  /*1850*/  BRA `(.L_x_29) ;  /* 0xfffffffc00b47947 */ /* 0x000fec000383ffff */
.L_x_28:
[----:B------:R-:W-:Y:S05]  /*1860*/  BSYNC.RECONVERGENT B0 ;  /* 0x0000000000007941 */ /* 0x000fea0003800200 */
.L_x_25:
[----:B-----5:R-:W-:Y:S01]  /*1870*/  IABS R4, R0 ;  /* 0x0000000000047213 */ /* 0x020fe20000000000 */
[----:B------:R-:W0:Y:S04]  /*1880*/  LDCU.64 UR6, c[0x0][0x388] ;  /* 0x00007100ff0677ac */ /* 0x000e280008000a00 */
[----:B------:R-:W-:-:S05]  /*1890*/  IMAD.HI R0, R4, 0x55e63b89, RZ ;  /* 0x55e63b8904007827 */ /* 0x000fca00078e02ff */
[----:B------:R-:W-:-:S04]  /*18a0*/  SHF.R.U32.HI R7, RZ, 0x1f, R0 ;  /* 0x0000001fff077819 */ /* 0x000fc80000011600 */
[----:B------:R-:W-:-:S05]  /*18b0*/  LEA.HI.SX32 R7, R0, R7, 0x7 ;  /* 0x0000000700077211 */ /* 0x000fca00078f3aff */
[----:B------:R-:W-:-:S05]  /*18c0*/  IMAD R7, R7, -0x5f5e100, R4 ;  /* 0xfa0a1f0007077824 */ /* 0x000fca00078e0204 */
[----:B0-----:R-:W-:-:S04]  /*18d0*/  IADD3 R6, P0, PT, R7, UR6, RZ ;  /* 0x0000000607067c10 */ /* 0x001fc8000ff1e0ff */
[----:B------:R-:W-:-:S05]  /*18e0*/  LEA.HI.X.SX32 R7, R7, UR7, 0x1, P0 ;  /* 0x0000000707077c11 */ /* 0x000fca00080f0eff */
[----:B------:R-:W3:Y:S01]  /*18f0*/  LDG.E.U8 R6, desc[UR4][R6.64] ;  /* 0x0000000406067981 */ /* 0x000ee2000c1e1100 */
[----:B------:R-:W-:Y:S01]  /*1900*/  BSSY.RECONVERGENT B0, `(.L_x_30) ;  /* 0x0000018000007945 */ /* 0x000fe20003800200 */
[----:B---3--:R-:W-:-:S13]  /*1910*/  ISETP.NE.AND P0, PT, R6, 0x1, PT ;  /* 0x000000010600780c */ /* 0x008fda0003f05270 */
[----:B------:R-:W-:Y:S05]  /*1920*/  @P0 BRA `(.L_x_31) ;  /* 0x0000000000540947 */ /* 0x000fea0003800000 */
[----:B------:R-:W-:-:S04]  /*1930*/  IADD3 R2, P0, PT, R2, UR6, RZ ;  /* 0x0000000602027c10 */ /* 0x000fc8000ff1e0ff */
[----:B------:R-:W-:-:S05]  /*1940*/  IADD3.X R3, PT, PT, R3, UR7, RZ, P0, !PT ;  /* 0x0000000703037c10 */ /* 0x000fca00087fe4ff */
[----:B------:R-:W3:Y:S02]  /*1950*/  LDG.E.U8 R2, desc[UR4][R2.64] ;  /* 0x0000000402027981 */ /* 0x000ee4000c1e1100 */
[----:B---3--:R-:W-:-:S13]  /*1960*/  ISETP.NE.AND P0, PT, R2, 0x1, PT ;  /* 0x000000010200780c */ /* 0x008fda0003f05270 */
[----:B------:R-:W-:Y:S05]  /*1970*/  @P0 BRA `(.L_x_31) ;  /* 0x0000000000400947 */ /* 0x000fea0003800000 */
[----:B------:R-:W-:-:S05]  /*1980*/  IABS R2, R8 ;  /* 0x0000000800027213 */ /* 0x000fca0000000000 */
[----:B------:R-:W-:-:S05]  /*1990*/  IMAD.HI R0, R2, 0x55e63b89, RZ ;  /* 0x55e63b8902007827 */ /* 0x000fca00078e02ff */
[----:B------:R-:W-:-:S04]  /*19a0*/  SHF.R.U32.HI R3, RZ, 0x1f, R0 ;  /* 0x0000001fff037819 */ /* 0x000fc80000011600 */
[----:B------:R-:W-:-:S05]  /*19b0*/  LEA.HI.SX32 R3, R0, R3, 0x7 ;  /* 0x0000000300037211 */ /* 0x000fca00078f3aff */
[----:B------:R-:W-:-:S05]  /*19c0*/  IMAD R3, R3, -0x5f5e100, R2 ;  /* 0xfa0a1f0003037824 */ /* 0x000fca00078e0202 */
[----:B------:R-:W-:-:S04]  /*19d0*/  IADD3 R2, P0, PT, R3, UR6, RZ ;  /* 0x0000000603027c10 */ /* 0x000fc8000ff1e0ff */
[----:B------:R-:W-:-:S05]  /*19e0*/  LEA.HI.X.SX32 R3, R3, UR7, 0x1, P0 ;  /* 0x0000000703037c11 */ /* 0x000fca00080f0eff */
[----:B------:R-:W3:Y:S01]  /*19f0*/  LDG.E.U8 R2, desc[UR4][R2.64] ;  /* 0x0000000402027981 */ /* 0x000ee2000c1e1100 */
[----:B------:R-:W-:Y:S01]  /*1a00*/  IMAD.MOV.U32 R0, RZ, RZ, 0x1 ;  /* 0x00000001ff007424 */ /* 0x000fe200078e00ff */
[----:B---3--:R-:W-:-:S13]  /*1a10*/  ISETP.NE.AND P0, PT, R2, 0x1, PT ;  /* 0x000000010200780c */ /* 0x008fda0003f05270 */
[----:B------:R-:W0:Y:S01]  /*1a20*/  @!P0 LDC.64 R6, c[0x0][0x3a0] ;  /* 0x0000e800ff068b82 */ /* 0x000e220000000a00 */
[----:B------:R-:W-:Y:S02]  /*1a30*/  @!P0 PRMT R3, R0, 0x7610, R3 ;  /* 0x0000761000038816 */ /* 0x000fe40000000003 */
[----:B0-----:R-:W-:-:S05]  /*1a40*/  @!P0 IADD3 R6, P1, PT, R5, R6, RZ ;  /* 0x0000000605068210 */ /* 0x001fca0007f3e0ff */
[----:B------:R-:W-:-:S05]  /*1a50*/  @!P0 IMAD.X R7, RZ, RZ, R7, P1 ;  /* 0x000000ffff078224 */ /* 0x000fca00008e0607 */
[----:B------:R0:W-:Y:S01]  /*1a60*/  @!P0 STG.E.U8 desc[UR4][R6.64], R3 ;  /* 0x0000000306008986 */ /* 0x0001e2000c101104 */
[----:B------:R-:W-:Y:S05]  /*1a70*/  @!P0 EXIT ;  /* 0x000000000000894d */ /* 0x000fea0003800000 */
.L_x_31:
[----:B------:R-:W-:Y:S05]  /*1a80*/  BSYNC.RECONVERGENT B0 ;  /* 0x0000000000007941 */ /* 0x000fea0003800200 */
.L_x_30:
[----:B------:R-:W1:Y:S02]  /*1a90*/  LDCU.64 UR8, c[0x0][0x3a0] ;  /* 0x00007400ff0877ac */ /* 0x000e640008000a00 */
[----:B-1----:R-:W-:-:S05]  /*1aa0*/  IADD3 R2, P0, PT, R5, UR8, RZ ;  /* 0x0000000805027c10 */ /* 0x002fca000ff1e0ff */
[----:B0-----:R-:W-:-:S05]  /*1ab0*/  IMAD.X R3, RZ, RZ, UR9, P0 ;  /* 0x00000009ff037e24 */ /* 0x001fca00080e06ff */
[----:B------:R-:W-:Y:S01]  /*1ac0*/  STG.E.U8 desc[UR4][R2.64], RZ ;  /* 0x000000ff02007986 */ /* 0x000fe2000c101104 */
[----:B------:R-:W-:Y:S05]  /*1ad0*/  EXIT ;  /* 0x000000000000794d */ /* 0x000fea0003800000 */
.L_x_32:
[----:B------:R-:W-:-:S00]  /*1ae0*/  BRA `(.L_x_32) ;  /* 0xfffffffc00fc7947 */ /* 0x000fc0000383ffff */
[----:B------:R-:W-:-:S00]  /*1af0*/  NOP ;  /* 0x0000000000007918 */ /* 0x000fc00000000000 */
        /* <DEDUP_REMOVED lines=8> */
.L_x_64:


//--------------------- .text._Z15insert_parallelPcS_iii --------------------------
	.section	.text._Z15insert_parallelPcS_iii,"ax",@progbits
	.align	128
        .global         _Z15insert_parallelPcS_iii
        .type           _Z15insert_parallelPcS_iii,@function
        .size           _Z15insert_parallelPcS_iii,(.L_x_65 - _Z15insert_parallelPcS_iii)
        .other          _Z15insert_parallelPcS_iii,@"STO_CUDA_ENTRY STV_DEFAULT"
_Z15insert_parallelPcS_iii:
.text._Z15insert_parallelPcS_iii:
        /* <DEDUP_REMOVED lines=20> */
.L_x_34:
        /* <DEDUP_REMOVED lines=8> */
.L_x_33:
        /* <DEDUP_REMOVED lines=15> */
.L_x_39:
        /* <DEDUP_REMOVED lines=13> */
[----:B------:R-:W-:Y:S02]  /*0380*/  SHF.R.U32.HI R8, RZ, 0x1f, R12 ;  /* 0x0000001fff087819 */ /* 0x000fe4000001160c */
[----:B------:R-:W-:Y:S02]  /*0390*/  LOP3.LUT R9, R9, 0x1, RZ, 0xc0, !PT ;  /* 0x0000000109097812 */ /* 0x000fe400078ec0ff */
[----:B------:R-:W-:-:S02]  /*03a0*/  LOP3.LUT R10, R10, 0x1, RZ, 0xc0, !PT ;  /* 0x000000010a0a7812 */ /* 0x000fc400078ec0ff */
[----:B------:R-:W-:Y:S02]  /*03b0*/  LOP3.LUT R11, R11, 0x1, RZ, 0xc0, !PT ;  /* 0x000000010b0b7812 */ /* 0x000fe400078ec0ff */
[--C-:B------:R-:W-:Y:S02]  /*03c0*/  SHF.R.U32.HI R13, RZ, 0x3, R12.reuse ;  /* 0x00000003ff0d7819 */ /* 0x100fe4000001160c */
[--C-:B------:R-:W-:Y:S01]  /*03d0*/  SHF.R.U32.HI R14, RZ, 0x2, R12.reuse ;  /* 0x00000002ff0e7819 */ /* 0x100fe2000001160c */
[----:B------:R0:W-:Y:S01]  /*03e0*/  STL.128 [R20], R8 ;  /* 0x0000000814007387 */ /* 0x0001e20000100c00 */
[----:B------:R-:W-:Y:S02]  /*03f0*/  SHF.R.U32.HI R18, RZ, 0x1, R12 ;  /* 0x00000001ff127819 */ /* 0x000fe4000001160c */
[--C-:B---3--:R-:W-:Y:S02]  /*0400*/  SHF.R.U32.HI R23, RZ, 0x6, R17.reuse ;  /* 0x00000006ff177819 */ /* 0x108fe40000011611 */
[----:B------:R-:W-:-:S02]  /*0410*/  SHF.R.U32.HI R26, RZ, 0x5, R17 ;  /* 0x00000005ff1a7819 */ /* 0x000fc40000011611 */
[----:B------:R-:W-:Y:S02]  /*0420*/  SHF.R.U32.HI R15, RZ, 0x4, R17 ;  /* 0x00000004ff0f7819 */ /* 0x000fe40000011611 */
[--C-:B----4-:R-:W-:Y:S02]  /*0430*/  SHF.R.U32.HI R27, RZ, 0x6, R16.reuse ;  /* 0x00000006ff1b7819 */ /* 0x110fe40000011610 */
[----:B------:R-:W-:Y:S02]  /*0440*/  LOP3.LUT R15, R15, 0x1, RZ, 0xc0, !PT ;  /* 0x000000010f0f7812 */ /* 0x000fe400078ec0ff */
[--C-:B------:R-:W-:Y:S02]  /*0450*/  SHF.R.U32.HI R28, RZ, 0x5, R16.reuse ;  /* 0x00000005ff1c7819 */ /* 0x100fe40000011610 */
[----:B------:R-:W-:Y:S02]  /*0460*/  SHF.R.U32.HI R29, RZ, 0x4, R16 ;  /* 0x00000004ff1d7819 */ /* 0x000fe40000011610 */
[----:B0-----:R-:W-:-:S02]  /*0470*/  LOP3.LUT R11, R12, 0x1, RZ, 0xc0, !PT ;  /* 0x000000010c0b7812 */ /* 0x001fc400078ec0ff */
[----:B------:R-:W-:Y:S02]  /*0480*/  LOP3.LUT R8, R13, 0x1, RZ, 0xc0, !PT ;  /* 0x000000010d087812 */ /* 0x000fe400078ec0ff */
[----:B------:R-:W-:Y:S02]  /*0490*/  LOP3.LUT R9, R14, 0x1, RZ, 0xc0, !PT ;  /* 0x000000010e097812 */ /* 0x000fe400078ec0ff */
[----:B------:R-:W-:Y:S02]  /*04a0*/  LOP3.LUT R10, R18, 0x1, RZ, 0xc0, !PT ;  /* 0x00000001120a7812 */ /* 0x000fe400078ec0ff */
[----:B------:R-:W-:Y:S02]  /*04b0*/  LOP3.LUT R13, R23, 0x1, RZ, 0xc0, !PT ;  /* 0x00000001170d7812 */ /* 0x000fe400078ec0ff */
[----:B------:R-:W-:Y:S01]  /*04c0*/  LOP3.LUT R14, R26, 0x1, RZ, 0xc0, !PT ;  /* 0x000000011a0e7812 */ /* 0x000fe200078ec0ff */
[----:B------:R0:W-:Y:S01]  /*04d0*/  STL.128 [R20+0x10], R8 ;  /* 0x0000100814007387 */ /* 0x0001e20000100c00 */
[----:B------:R-:W-:-:S02]  /*04e0*/  SHF.R.U32.HI R18, RZ, 0x3, R17 ;  /* 0x00000003ff127819 */ /* 0x000fc40000011611 */
[--C-:B------:R-:W-:Y:S02]  /*04f0*/  SHF.R.U32.HI R23, RZ, 0x2, R17.reuse ;  /* 0x00000002ff177819 */ /* 0x100fe40000011611 */
[--C-:B------:R-:W-:Y:S02]  /*0500*/  SHF.R.U32.HI R26, RZ, 0x1, R17.reuse ;  /* 0x00000001ff1a7819 */ /* 0x100fe40000011611 */
[----:B------:R-:W-:-:S05]  /*0510*/  SHF.R.U32.HI R12, RZ, 0x1f, R17 ;  /* 0x0000001fff0c7819 */ /* 0x000fca0000011611 */
[----:B------:R1:W-:Y:S01]  /*0520*/  STL.128 [R20+0x20], R12 ;  /* 0x0000200c14007387 */ /* 0x0003e20000100c00 */
[----:B0-----:R-:W-:Y:S02]  /*0530*/  LOP3.LUT R11, R17, 0x1, RZ, 0xc0, !PT ;  /* 0x00000001110b7812 */ /* 0x001fe400078ec0ff */
[----:B------:R-:W-:Y:S02]  /*0540*/  LOP3.LUT R8, R18, 0x1, RZ, 0xc0, !PT ;  /* 0x0000000112087812 */ /* 0x000fe400078ec0ff */
[----:B------:R-:W-:Y:S02]  /*0550*/  LOP3.LUT R9, R23, 0x1, RZ, 0xc0, !PT ;  /* 0x0000000117097812 */ /* 0x000fe400078ec0ff */
[----:B------:R-:W-:Y:S02]  /*0560*/  LOP3.LUT R10, R26, 0x1, RZ, 0xc0, !PT ;  /* 0x000000011a0a7812 */ /* 0x000fe400078ec0ff */
[--C-:B-----5:R-:W-:Y:S02]  /*0570*/  SHF.R.U32.HI R26, RZ, 0x4, R19.reuse ;  /* 0x00000004ff1a7819 */ /* 0x120fe40000011613 */
[----:B------:R-:W-:Y:S01]  /*0580*/  SHF.R.U32.HI R23, RZ, 0x3, R19 ;  /* 0x00000003ff177819 */ /* 0x000fe20000011613 */
[----:B------:R0:W-:Y:S01]  /*0590*/  STL.128 [R20+0x30], R8 ;  /* 0x0000300814007387 */ /* 0x0001e20000100c00 */
[----:B-1----:R-:W-:-:S02]  /*05a0*/  SHF.R.U32.HI R12, RZ, 0x1f, R16 ;  /* 0x0000001fff0c7819 */ /* 0x002fc40000011610 */
[----:B------:R-:W-:Y:S02]  /*05b0*/  LOP3.LUT R13, R27, 0x1, RZ, 0xc0, !PT ;  /* 0x000000011b0d7812 */ /* 0x000fe400078ec0ff */
[----:B------:R-:W-:Y:S02]  /*05c0*/  LOP3.LUT R14, R28, 0x1, RZ, 0xc0, !PT ;  /* 0x000000011c0e7812 */ /* 0x000fe400078ec0ff */
[----:B------:R-:W-:Y:S02]  /*05d0*/  LOP3.LUT R15, R29, 0x1, RZ, 0xc0, !PT ;  /* 0x000000011d0f7812 */ /* 0x000fe400078ec0ff */
[----:B------:R-:W-:Y:S02]  /*05e0*/  SHF.R.U32.HI R29, RZ, 0x3, R16 ;  /* 0x00000003ff1d7819 */ /* 0x000fe40000011610 */
[--C-:B------:R-:W-:Y:S01]  /*05f0*/  SHF.R.U32.HI R28, RZ, 0x6, R19.reuse ;  /* 0x00000006ff1c7819 */ /* 0x100fe20000011613 */
[----:B------:R1:W-:Y:S01]  /*0600*/  STL.128 [R20+0x40], R12 ;  /* 0x0000400c14007387 */ /* 0x0003e20000100c00 */
[----:B------:R-:W-:-:S02]  /*0610*/  SHF.R.U32.HI R27, RZ, 0x5, R19 ;  /* 0x00000005ff1b7819 */ /* 0x000fc40000011613 */
[--C-:B------:R-:W-:Y:S02]  /*0620*/  SHF.R.U32.HI R17, RZ, 0x2, R19.reuse ;  /* 0x00000002ff117819 */ /* 0x100fe40000011613 */
[--C-:B0-----:R-:W-:Y:S02]  /*0630*/  SHF.R.U32.HI R9, RZ, 0x2, R16.reuse ;  /* 0x00000002ff097819 */ /* 0x101fe40000011610 */
[----:B------:R-:W-:Y:S02]  /*0640*/  SHF.R.U32.HI R10, RZ, 0x1, R16 ;  /* 0x00000001ff0a7819 */ /* 0x000fe40000011610 */
[----:B------:R-:W-:Y:S02]  /*0650*/  SHF.R.U32.HI R18, RZ, 0x1, R19 ;  /* 0x00000001ff127819 */ /* 0x000fe40000011613 */
[----:B------:R-:W-:Y:S02]  /*0660*/  LOP3.LUT R11, R16, 0x1, RZ, 0xc0, !PT ;  /* 0x00000001100b7812 */ /* 0x000fe400078ec0ff */
[----:B------:R-:W-:-:S02]  /*0670*/  LOP3.LUT R8, R29, 0x1, RZ, 0xc0, !PT ;  /* 0x000000011d087812 */ /* 0x000fc400078ec0ff */
[----:B------:R-:W-:Y:S02]  /*0680*/  LOP3.LUT R9, R9, 0x1, RZ, 0xc0, !PT ;  /* 0x0000000109097812 */ /* 0x000fe400078ec0ff */
[----:B-1----:R-:W-:Y:S02]  /*0690*/  SHF.R.U32.HI R12, RZ, 0x1f, R19 ;  /* 0x0000001fff0c7819 */ /* 0x002fe40000011613 */
[----:B------:R-:W-:Y:S02]  /*06a0*/  LOP3.LUT R19, R19, 0x1, RZ, 0xc0, !PT ;  /* 0x0000000113137812 */ /* 0x000fe400078ec0ff */
[----:B------:R-:W-:Y:S02]  /*06b0*/  LOP3.LUT R10, R10, 0x1, RZ, 0xc0, !PT ;  /* 0x000000010a0a7812 */ /* 0x000fe400078ec0ff */
[----:B------:R-:W-:Y:S02]  /*06c0*/  LOP3.LUT R13, R28, 0x1, RZ, 0xc0, !PT ;  /* 0x000000011c0d7812 */ /* 0x000fe400078ec0ff */
[----:B------:R-:W-:Y:S01]  /*06d0*/  LOP3.LUT R14, R27, 0x1, RZ, 0xc0, !PT ;  /* 0x000000011b0e7812 */ /* 0x000fe200078ec0ff */
[----:B------:R0:W-:Y:S01]  /*06e0*/  STL.128 [R20+0x50], R8 ;  /* 0x0000500814007387 */ /* 0x0001e20000100c00 */
[----:B------:R-:W-:-:S02]  /*06f0*/  LOP3.LUT R15, R26, 0x1, RZ, 0xc0, !PT ;  /* 0x000000011a0f7812 */ /* 0x000fc400078ec0ff */
[----:B------:R-:W-:Y:S02]  /*0700*/  LOP3.LUT R16, R23, 0x1, RZ, 0xc0, !PT ;  /* 0x0000000117107812 */ /* 0x000fe400078ec0ff */
[----:B------:R-:W-:Y:S01]  /*0710*/  LOP3.LUT R17, R17, 0x1, RZ, 0xc0, !PT ;  /* 0x0000000111117812 */ /* 0x000fe200078ec0ff */
[----:B------:R0:W-:Y:S01]  /*0720*/  STL.128 [R20+0x60], R12 ;  /* 0x0000600c14007387 */ /* 0x0001e20000100c00 */
[----:B------:R-:W-:-:S05]  /*0730*/  LOP3.LUT R18, R18, 0x1, RZ, 0xc0, !PT ;  /* 0x0000000112127812 */ /* 0x000fca00078ec0ff */
[----:B------:R0:W-:Y:S01]  /*0740*/  STL.128 [R20+0x70], R16 ;  /* 0x0000701014007387 */ /* 0x0001e20000100c00 */
[----:B------:R-:W-:Y:S05]  /*0750*/  @P1 BRA `(.L_x_39) ;  /* 0xfffffff800d41947 */ /* 0x000fea000383ffff */
.L_x_38:
[----:B------:R-:W-:Y:S05]  /*0760*/  BSYNC.RECONVERGENT B1 ;  /* 0x0000000000017941 */ /* 0x000fea0003800200 */
.L_x_37:
[----:B------:R-:W-:Y:S05]  /*0770*/  @!P0 BRA `(.L_x_36) ;  /* 0x0000000000708947 */ /* 0x000fea0003800000 */
[----:B------:R-:W-:Y:S01]  /*0780*/  IADD3 R22, P0, P1, R22, UR6, R5 ;  /* 0x0000000616167c10 */ /* 0x000fe2000f91e005 */
[----:B------:R-:W-:Y:S02]  /*0790*/  IMAD.MOV R4, RZ, RZ, -R4 ;  /* 0x000000ffff047224 */ /* 0x000fe400078e0a04 */
[----:B0-----:R-:W-:Y:S01]  /*07a0*/  VIADD R17, R1, 0x10 ;  /* 0x0000001001117836 */ /* 0x001fe20000000000 */
[----:B------:R-:W-:-:S09]  /*07b0*/  IADD3.X R23, PT, PT, RZ, UR7, RZ, P0, P1 ;  /* 0x00000007ff177c10 */ /* 0x000fd200087e24ff */
.L_x_40:
        /* <DEDUP_REMOVED lines=24> */
.L_x_36:
[----:B------:R-:W-:Y:S05]  /*0940*/  BSYNC.RECONVERGENT B0 ;  /* 0x0000000000007941 */ /* 0x000fea0003800200 */
.L_x_35:
[----:B------:R2:W5:Y:S01]  /*0950*/  LDL R0, [R1] ;  /* 0x0000000001007983 */ /* 0x0005620000100800 */
[----:B------:R-:W-:Y:S01]  /*0960*/  BSSY.RECONVERGENT B0, `(.L_x_41) ;  /* 0x000002e000007945 */ /* 0x000fe20003800200 */
[----:B------:R-:W-:-:S07]  /*0970*/  IMAD.MOV.U32 R4, RZ, RZ, 0x1 ;  /* 0x00000001ff047424 */ /* 0x000fce00078e00ff */
.L_x_45:
[----:B------:R-:W-:Y:S01]  /*0980*/  BSSY.RECONVERGENT B1, `(.L_x_42) ;  /* 0x0000009000017945 */ /* 0x000fe20003800200 */
[----:B01----:R-:W-:-:S07]  /*0990*/  IMAD.MOV.U32 R11, RZ, RZ, RZ ;  /* 0x000000ffff0b7224 */ /* 0x003fce00078e00ff */
.L_x_43:
        /* <DEDUP_REMOVED lines=8> */
.L_x_42:
        /* <DEDUP_REMOVED lines=34> */
.L_x_44:
[----:B------:R-:W-:Y:S05]  /*0c40*/  BSYNC.RECONVERGENT B0 ;  /* 0x0000000000007941 */ /* 0x000fea0003800200 */
.L_x_41:
        /* <DEDUP_REMOVED lines=11> */
.L_x_49:
[----:B------:R-:W-:Y:S01]  /*0d00*/  IMAD.MOV.U32 R8, RZ, RZ, R12 ;  /* 0x000000ffff087224 */ /* 0x000fe200078e000c */
[----:B------:R-:W-:-:S04]  /*0d10*/  LOP3.LUT R10, R4, 0xffff, RZ, 0xc0, !PT ;  /* 0x0000ffff040a7812 */ /* 0x000fc800078ec0ff */
[----:B------:R0:W3:Y:S01]  /*0d20*/  LDG.E.U8 R4, desc[UR4][R8.64+0x1] ;  /* 0x0000010408047981 */ /* 0x0000e2000c1e1100 */
[----:B------:R-:W-:Y:S02]  /*0d30*/  LEA R11, P0, R2, R2, 0x5 ;  /* 0x00000002020b7211 */ /* 0x000fe400078028ff */
        /* <DEDUP_REMOVED lines=10> */
.L_x_48:
        /* <DEDUP_REMOVED lines=12> */
.L_x_47:
[----:B------:R-:W-:Y:S05]  /*0ea0*/  BSYNC.RECONVERGENT B0 ;  /* 0x0000000000007941 */ /* 0x000fea0003800200 */
.L_x_46:
[----:B------:R-:W-:Y:S01]  /*0eb0*/  BSSY.RECONVERGENT B0, `(.L_x_50) ;  /* 0x0000009000007945 */ /* 0x000fe20003800200 */
[----:B------:R-:W-:-:S07]  /*0ec0*/  IMAD.MOV.U32 R11, RZ, RZ, RZ ;  /* 0x000000ffff0b7224 */ /* 0x000fce00078e00ff */
.L_x_51:
        /* <DEDUP_REMOVED lines=8> */
.L_x_50:
        /* <DEDUP_REMOVED lines=16> */
.L_x_56:
        /* <DEDUP_REMOVED lines=41> */
[--C-:B--2---:R-:W-:Y:S02]  /*12e0*/  SHF.R.U32.HI R24, RZ, 0x6, R21.reuse ;  /* 0x00000006ff187819 */ /* 0x104fe40000011615 */
        /* <DEDUP_REMOVED lines=15> */
[----:B------:R-:W-:-:S02]  /*13e0*/  SHF.R.U32.HI R21, RZ, 0x6, R20 ;  /* 0x00000006ff157819 */ /* 0x000fc40000011614 */
        /* <DEDUP_REMOVED lines=17> */
.L_x_55:
[----:B------:R-:W-:Y:S05]  /*1500*/  BSYNC.RECONVERGENT B1 ;  /* 0x0000000000017941 */ /* 0x000fea0003800200 */
.L_x_54:
[----:B------:R-:W-:Y:S05]  /*1510*/  @!P0 BRA `(.L_x_53) ;  /* 0x0000000000748947 */ /* 0x000fea0003800000 */
[----:B------:R-:W1:Y:S01]  /*1520*/  LDCU.64 UR6, c[0x0][0x380] ;  /* 0x00007000ff0677ac */ /* 0x000e620008000a00 */
[----:B------:R-:W-:Y:S02]  /*1530*/  IMAD.MOV R16, RZ, RZ, -R16 ;  /* 0x000000ffff107224 */ /* 0x000fe400078e0a10 */
[----:B0-----:R-:W-:Y:S01]  /*1540*/  VIADD R17, R1, 0x10 ;  /* 0x0000001001117836 */ /* 0x001fe20000000000 */
[----:B-1----:R-:W-:-:S04]  /*1550*/  IADD3 R18, P0, P1, R19, UR6, R5 ;  /* 0x0000000613127c10 */ /* 0x002fc8000f91e005 */
[----:B------:R-:W-:-:S09]  /*1560*/  IADD3.X R19, PT, PT, RZ, UR7, RZ, P0, P1 ;  /* 0x00000007ff137c10 */ /* 0x000fd200087e24ff */
.L_x_57:
        /* <DEDUP_REMOVED lines=24> */
.L_x_53:
[----:B------:R-:W-:Y:S05]  /*16f0*/  BSYNC.RECONVERGENT B0 ;  /* 0x0000000000007941 */ /* 0x000fea0003800200 */
.L_x_52:
[----:B------:R-:W-:Y:S01]  /*1700*/  BSSY.RECONVERGENT B0, `(.L_x_58) ;  /* 0x0000016000007945 */ /* 0x000fe20003800200 */
[----:B01----:R-:W-:Y:S02]  /*1710*/  IMAD.MOV.U32 R8, RZ, RZ, RZ ;  /* 0x000000ffff087224 */ /* 0x003fe400078e00ff */
[----:B------:R-:W-:-:S07]  /*1720*/  IMAD.MOV.U32 R9, RZ, RZ, -0x7ee3623b ;  /* 0x811c9dc5ff097424 */ /* 0x000fce00078e00ff */
.L_x_62:
[----:B------:R-:W-:Y:S01]  /*1730*/  BSSY.RECONVERGENT B1, `(.L_x_59) ;  /* 0x0000009000017945 */ /* 0x000fe20003800200 */
[----:B------:R-:W-:-:S07]  /*1740*/  IMAD.MOV.U32 R11, RZ, RZ, RZ ;  /* 0x000000ffff0b7224 */ /* 0x000fce00078e00ff */
.L_x_60:
        /* <DEDUP_REMOVED lines=8> */
.L_x_59:
[----:B------:R-:W-:-:S05]  /*17d0*/  IMAD.SHL.U32 R5, R10, 0x8, RZ ;  /* 0x000000080a057824 */ /* 0x000fca00078e00ff */
[----:B------:R-:W-:-:S13]  /*17e0*/  ISETP.GE.U32.AND P0, PT, R8, R5, PT ;  /* 0x000000050800720c */ /* 0x000fda0003f06070 */
[----:B------:R-:W-:Y:S05]  /*17f0*/  @P0 BRA `(.L_x_61) ;  /* 0x0000000000180947 */ /* 0x000fea0003800000 */
[----:B------:R-:W-:-:S06]  /*1800*/  IMAD R4, R8, 0x4, R1 ;  /* 0x0000000408047824 */ /* 0x000fcc00078e0201 */
[----:B------:R-:W3:Y:S01]  /*1810*/  LDL R4, [R4] ;  /* 0x0000000004047983 */ /* 0x000ee20000100800 */
[----:B------:R-:W-:Y:S02]  /*1820*/  IMAD R9, R9, 0x1000193, RZ ;  /* 0x0100019309097824 */ /* 0x000fe400078e02ff */
[----:B------:R-:W-:-:S03]  /*1830*/  VIADD R8, R8, 0x1 ;  /* 0x0000000108087836 */ /* 0x000fc60000000000 */
[----:B---3--:R-:W-:Y:S01]  /*1840*/  LOP3.LUT R9, R4, R9, RZ, 0x3c, !PT ;  /* 0x0000000904097212 */ /* 0x008fe200078e3cff */
[----:B------:R-:W-:Y:S06]  /*1850*/  BRA `(.L_x_62) ;  /* 0xfffffffc00b47947 */ /* 0x000fec000383ffff */
.L_x_61:
[----:B------:R-:W-:Y:S05]  /*1860*/  BSYNC.RECONVERGENT B0 ;  /* 0x0000000000007941 */ /* 0x000fea0003800200 */
.L_x_58:
[----:B-----5:R-:W-:Y:S01]  /*1870*/  IABS R8, R0 ;  /* 0x0000000000087213 */ /* 0x020fe20000000000 */
[----:B------:R-:W0:Y:S01]  /*1880*/  LDCU.64 UR6, c[0x0][0x388] ;  /* 0x00007100ff0677ac */ /* 0x000e220008000a00 */
[----:B------:R-:W-:-:S03]  /*1890*/  IABS R6, R9 ;  /* 0x0000000900067213 */ /* 0x000fc60000000000 */
[----:B------:R-:W-:-:S04]  /*18a0*/  IMAD.HI R4, R8, 0x55e63b89, RZ ;  /* 0x55e63b8908047827 */ /* 0x000fc800078e02ff */
[----:B------:R-:W-:Y:S01]  /*18b0*/  IMAD.HI R0, R6, 0x55e63b89, RZ ;  /* 0x55e63b8906007827 */ /* 0x000fe200078e02ff */
[----:B------:R-:W-:-:S04]  /*18c0*/  SHF.R.U32.HI R7, RZ, 0x1f, R4 ;  /* 0x0000001fff077819 */ /* 0x000fc80000011604 */
[----:B------:R-:W-:Y:S02]  /*18d0*/  SHF.R.U32.HI R5, RZ, 0x1f, R0 ;  /* 0x0000001fff057819 */ /* 0x000fe40000011600 */
[----:B------:R-:W-:Y:S02]  /*18e0*/  LEA.HI.SX32 R7, R4, R7, 0x7 ;  /* 0x0000000704077211 */ /* 0x000fe400078f3aff */
[----:B------:R-:W-:Y:S02]  /*18f0*/  LEA.HI.SX32 R5, R0, R5, 0x7 ;  /* 0x0000000500057211 */ /* 0x000fe400078f3aff */
[----:B0-----:R-:W-:Y:S01]  /*1900*/  IADD3 R4, P1, PT, R2, UR6, RZ ;  /* 0x0000000602047c10 */ /* 0x001fe2000ff3e0ff */
[----:B------:R-:W-:Y:S02]  /*1910*/  IMAD R7, R7, -0x5f5e100, R8 ;  /* 0xfa0a1f0007077824 */ /* 0x000fe400078e0208 */
[----:B------:R-:W-:Y:S01]  /*1920*/  IMAD R0, R5, -0x5f5e100, R6 ;  /* 0xfa0a1f0005007824 */ /* 0x000fe200078e0206 */
[----:B------:R-:W-:Y:S01]  /*1930*/  IADD3.X R5, PT, PT, R3, UR7, RZ, P1, !PT ;  /* 0x0000000703057c10 */ /* 0x000fe20008ffe4ff */
[----:B------:R-:W-:Y:S01]  /*1940*/  IMAD.MOV.U32 R8, RZ, RZ, 0x1 ;  /* 0x00000001ff087424 */ /* 0x000fe200078e00ff */
[----:B------:R-:W-:-:S02]  /*1950*/  IADD3 R2, P0, PT, R7, UR6, RZ ;  /* 0x0000000607027c10 */ /* 0x000fc4000ff1e0ff */
[C---:B------:R-:W-:Y:S02]  /*1960*/  IADD3 R6, P2, PT, R0.reuse, UR6, RZ ;  /* 0x0000000600067c10 */ /* 0x040fe4000ff5e0ff */
[----:B------:R-:W-:Y:S02]  /*1970*/  LEA.HI.X.SX32 R3, R7, UR7, 0x1, P0 ;  /* 0x0000000707037c11 */ /* 0x000fe400080f0eff */
[----:B------:R-:W-:Y:S02]  /*1980*/  LEA.HI.X.SX32 R7, R0, UR7, 0x1, P2 ;  /* 0x0000000700077c11 */ /* 0x000fe400090f0eff */
[----:B------:R-:W-:-:S05]  /*1990*/  PRMT R0, R8, 0x7610, R0 ;  /* 0x0000761008007816 */ /* 0x000fca0000000000 */
[----:B------:R-:W-:Y:S04]  /*19a0*/  STG.E.U8 desc[UR4][R2.64], R0 ;  /* 0x0000000002007986 */ /* 0x000fe8000c101104 */
[----:B------:R-:W-:Y:S04]  /*19b0*/  STG.E.U8 desc[UR4][R4.64], R0 ;  /* 0x0000000004007986 */ /* 0x000fe8000c101104 */
[----:B------:R-:W-:Y:S01]  /*19c0*/  STG.E.U8 desc[UR4][R6.64], R0 ;  /* 0x0000000006007986 */ /* 0x000fe2000c101104 */
[----:B------:R-:W-:Y:S05]  /*19d0*/  EXIT ;  /* 0x000000000000794d */ /* 0x000fea0003800000 */
.L_x_63:
        /* <DEDUP_REMOVED lines=10> */
.L_x_65:


//--------------------- .nv.shared.reserved.0     --------------------------
	.section	.nv.shared.reserved.0,"aw",@nobits
	.weak		__nv_reservedSMEM_offset_0_alias
	.size		__nv_reservedSMEM_offset_0_alias, 0, 64
	.other		__nv_reservedSMEM_offset_0_alias,@"STO_CUDA_RESERVED_SHARED STV_DEFAULT"
__nv_reservedSMEM_offset_0_alias:
	.zero		0
	.zero		64


//--------------------- .nv.constant0._Z15lookup_parallelPcS_iiiS_ --------------------------
	.section	.nv.constant0._Z15lookup_parallelPcS_iiiS_,"a",@progbits
	.sectionflags	@""
	.align	4
.nv.constant0._Z15lookup_parallelPcS_iiiS_:
	.zero		936


//--------------------- .nv.constant0._Z15insert_parallelPcS_iii --------------------------
	.section	.nv.constant0._Z15insert_parallelPcS_iii,"a",@progbits
	.sectionflags	@""
	.align	4
.nv.constant0._Z15insert_parallelPcS_iii:
	.zero		924


//--------------------- SYMBOLS --------------------------

	.type		.nv.reservedSmem.offset0,@object
	.size		.nv.reservedSmem.offset0,0x4
